	.target	sm_90a

	.elftype	@"ET_EXEC"


//--------------------- .note.nv.tkinfo           --------------------------
	.section	.note.nv.tkinfo,"",@"SHT_NOTE"
	.sectionflags	@"SHF_NOTE_NV_TKINFO"
	.tkinfo
        /*0018*/ 	.word	0x00000002
        /*0030*/ 	.string	""
        /*0030*/ 	.string	"ptxas"
        /*0030*/ 	.string	"Cuda compilation tools, release 13.0, V13.0.88"
        /*0030*/ 	.string	"Build cuda_13.0.r13.0/compiler.36424714_0"
        /*0030*/ 	.string	"-arch sm_90a -m 64 "



//--------------------- .note.nv.cuinfo           --------------------------
	.section	.note.nv.cuinfo,"",@"SHT_NOTE"
	.sectionflags	@"SHF_NOTE_NV_CUINFO"
        /*0018*/ 	.short	0x0002
        /*001a*/ 	.short	0x005a
        /*001c*/ 	.short	0x0082
	.zero		2


//--------------------- .nv.info                  --------------------------
	.section	.nv.info,"",@"SHT_CUDA_INFO"
	.align	4


	//----- nvinfo : EIATTR_REGCOUNT
	.align		4
        /*0000*/ 	.byte	0x04, 0x2f
        /*0002*/ 	.short	(.L_15 - .L_14)
	.align		4
.L_14:
        /*0004*/ 	.word	index@(_ZN7cutlass13device_kernelINS_4gemm6kernel13GemmUniversalIN4cute5tupleIJiiiiEEENS1_10collective13CollectiveMmaINS1_34MainloopSm90TmaGmmaWarpSpecializedILi4ENS5_IJNS4_1CILi2EEENSA_ILi1EEESC_EEENS1_32KernelTmaWarpSpecializedPingpongEEENS5_IJNSA_ILi64EEENSA_ILi128EEESH_EEENS_10bfloat16_tENS5_IJlSC_lEEESJ_SK_NS4_8TiledMMAINS4_8MMA_AtomIJNS4_4SM904GMMA28MMA_64x128x16_F32BF16BF16_SSILNSO_5MajorE0ELSQ_0ELNSO_7ScaleInE1ELSR_1EEEEEENS4_6LayoutINS5_IJSC_SC_SC_EEENS5_IJNSA_ILi0EEESW_SW_EEEEENS5_IJNS4_10UnderscoreESZ_SZ_EEEEENS4_13SM90_TMA_LOADENS4_14ComposedLayoutINS4_7SwizzleILi3ELi4ELi3EEENS4_18smem_ptr_flag_bitsILi16EEENSU_INS5_IJNSA_ILi8EEESG_EEENS5_IJSG_SC_EEEEEEEvNS4_8identityENS4_23SM90_TMA_LOAD_MULTICASTES1C_vS1D_EENS_8epilogue10collective6detail29Sm90TmaWarpSpecializedAdapterINS1H_15DefaultEpilogueISJ_SK_SK_NS1G_6thread17LinearCombinationISJ_Li1EffLNS1L_9ScaleType4KindE0ELNS_15FloatRoundStyleE2ESJ_EENS1_15EpilogueDefaultEEEEEvvEEEEvNT_6ParamsE)
        /*0008*/ 	.word	0x000000a8


	//----- nvinfo : EIATTR_FRAME_SIZE
	.align		4
.L_15:
        /*000c*/ 	.byte	0x04, 0x11
        /*000e*/ 	.short	(.L_17 - .L_16)
	.align		4
.L_16:
        /*0010*/ 	.word	index@(_ZN7cutlass13device_kernelINS_4gemm6kernel13GemmUniversalIN4cute5tupleIJiiiiEEENS1_10collective13CollectiveMmaINS1_34MainloopSm90TmaGmmaWarpSpecializedILi4ENS5_IJNS4_1CILi2EEENSA_ILi1EEESC_EEENS1_32KernelTmaWarpSpecializedPingpongEEENS5_IJNSA_ILi64EEENSA_ILi128EEESH_EEENS_10bfloat16_tENS5_IJlSC_lEEESJ_SK_NS4_8TiledMMAINS4_8MMA_AtomIJNS4_4SM904GMMA28MMA_64x128x16_F32BF16BF16_SSILNSO_5MajorE0ELSQ_0ELNSO_7ScaleInE1ELSR_1EEEEEENS4_6LayoutINS5_IJSC_SC_SC_EEENS5_IJNSA_ILi0EEESW_SW_EEEEENS5_IJNS4_10UnderscoreESZ_SZ_EEEEENS4_13SM90_TMA_LOADENS4_14ComposedLayoutINS4_7SwizzleILi3ELi4ELi3EEENS4_18smem_ptr_flag_bitsILi16EEENSU_INS5_IJNSA_ILi8EEESG_EEENS5_IJSG_SC_EEEEEEEvNS4_8identityENS4_23SM90_TMA_LOAD_MULTICASTES1C_vS1D_EENS_8epilogue10collective6detail29Sm90TmaWarpSpecializedAdapterINS1H_15DefaultEpilogueISJ_SK_SK_NS1G_6thread17LinearCombinationISJ_Li1EffLNS1L_9ScaleType4KindE0ELNS_15FloatRoundStyleE2ESJ_EENS1_15EpilogueDefaultEEEEEvvEEEEvNT_6ParamsE)
        /*0014*/ 	.word	0x00000000


	//----- nvinfo : EIATTR_MIN_STACK_SIZE
	.align		4
.L_17:
        /*0018*/ 	.byte	0x04, 0x12
        /*001a*/ 	.short	(.L_19 - .L_18)
	.align		4
.L_18:
        /*001c*/ 	.word	index@(_ZN7cutlass13device_kernelINS_4gemm6kernel13GemmUniversalIN4cute5tupleIJiiiiEEENS1_10collective13CollectiveMmaINS1_34MainloopSm90TmaGmmaWarpSpecializedILi4ENS5_IJNS4_1CILi2EEENSA_ILi1EEESC_EEENS1_32KernelTmaWarpSpecializedPingpongEEENS5_IJNSA_ILi64EEENSA_ILi128EEESH_EEENS_10bfloat16_tENS5_IJlSC_lEEESJ_SK_NS4_8TiledMMAINS4_8MMA_AtomIJNS4_4SM904GMMA28MMA_64x128x16_F32BF16BF16_SSILNSO_5MajorE0ELSQ_0ELNSO_7ScaleInE1ELSR_1EEEEEENS4_6LayoutINS5_IJSC_SC_SC_EEENS5_IJNSA_ILi0EEESW_SW_EEEEENS5_IJNS4_10UnderscoreESZ_SZ_EEEEENS4_13SM90_TMA_LOADENS4_14ComposedLayoutINS4_7SwizzleILi3ELi4ELi3EEENS4_18smem_ptr_flag_bitsILi16EEENSU_INS5_IJNSA_ILi8EEESG_EEENS5_IJSG_SC_EEEEEEEvNS4_8identityENS4_23SM90_TMA_LOAD_MULTICASTES1C_vS1D_EENS_8epilogue10collective6detail29Sm90TmaWarpSpecializedAdapterINS1H_15DefaultEpilogueISJ_SK_SK_NS1G_6thread17LinearCombinationISJ_Li1EffLNS1L_9ScaleType4KindE0ELNS_15FloatRoundStyleE2ESJ_EENS1_15EpilogueDefaultEEEEEvvEEEEvNT_6ParamsE)
        /*0020*/ 	.word	0x00000000
.L_19:


//--------------------- .nv.compat                --------------------------
	.section	.nv.compat,"",@"SHT_CUDA_COMPAT_INFO"
	.align	4
        /*0000*/ 	.byte	0x02, 0x09, 0x01, 0x00, 0x02, 0x02, 0x04, 0x00, 0x02, 0x05, 0x05, 0x00, 0x03, 0x07, 0x01, 0x01
        /*0010*/ 	.byte	0x02, 0x03, 0x01, 0x00, 0x02, 0x06, 0x01, 0x00, 0x04, 0x0b, 0x08, 0x00, 0x00, 0x00, 0x00, 0x00
        /*0020*/ 	.byte	0x00, 0x00, 0x00, 0x00


//--------------------- .nv.info._ZN7cutlass13device_kernelINS_4gemm6kernel13GemmUniversalIN4cute5tupleIJiiiiEEENS1_10collective13CollectiveMmaINS1_34MainloopSm90TmaGmmaWarpSpecializedILi4ENS5_IJNS4_1CILi2EEENSA_ILi1EEESC_EEENS1_32KernelTmaWarpSpecializedPingpongEEENS5_IJNSA_ILi64EEENSA_ILi128EEESH_EEENS_10bfloat16_tENS5_IJlSC_lEEESJ_SK_NS4_8TiledMMAINS4_8MMA_AtomIJNS4_4SM904GMMA28MMA_64x128x16_F32BF16BF16_SSILNSO_5MajorE0ELSQ_0ELNSO_7ScaleInE1ELSR_1EEEEEENS4_6LayoutINS5_IJSC_SC_SC_EEENS5_IJNSA_ILi0EEESW_SW_EEEEENS5_IJNS4_10UnderscoreESZ_SZ_EEEEENS4_13SM90_TMA_LOADENS4_14ComposedLayoutINS4_7SwizzleILi3ELi4ELi3EEENS4_18smem_ptr_flag_bitsILi16EEENSU_INS5_IJNSA_ILi8EEESG_EEENS5_IJSG_SC_EEEEEEEvNS4_8identityENS4_23SM90_TMA_LOAD_MULTICASTES1C_vS1D_EENS_8epilogue10collective6detail29Sm90TmaWarpSpecializedAdapterINS1H_15DefaultEpilogueISJ_SK_SK_NS1G_6thread17LinearCombinationISJ_Li1EffLNS1L_9ScaleType4KindE0ELNS_15FloatRoundStyleE2ESJ_EENS1_15EpilogueDefaultEEEEEvvEEEEvNT_6ParamsE --------------------------
	.section	.nv.info._ZN7cutlass13device_kernelINS_4gemm6kernel13GemmUniversalIN4cute5tupleIJiiiiEEENS1_10collective13CollectiveMmaINS1_34MainloopSm90TmaGmmaWarpSpecializedILi4ENS5_IJNS4_1CILi2EEENSA_ILi1EEESC_EEENS1_32KernelTmaWarpSpecializedPingpongEEENS5_IJNSA_ILi64EEENSA_ILi128EEESH_EEENS_10bfloat16_tENS5_IJlSC_lEEESJ_SK_NS4_8TiledMMAINS4_8MMA_AtomIJNS4_4SM904GMMA28MMA_64x128x16_F32BF16BF16_SSILNSO_5MajorE0ELSQ_0ELNSO_7ScaleInE1ELSR_1EEEEEENS4_6LayoutINS5_IJSC_SC_SC_EEENS5_IJNSA_ILi0EEESW_SW_EEEEENS5_IJNS4_10UnderscoreESZ_SZ_EEEEENS4_13SM90_TMA_LOADENS4_14ComposedLayoutINS4_7SwizzleILi3ELi4ELi3EEENS4_18smem_ptr_flag_bitsILi16EEENSU_INS5_IJNSA_ILi8EEESG_EEENS5_IJSG_SC_EEEEEEEvNS4_8identityENS4_23SM90_TMA_LOAD_MULTICASTES1C_vS1D_EENS_8epilogue10collective6detail29Sm90TmaWarpSpecializedAdapterINS1H_15DefaultEpilogueISJ_SK_SK_NS1G_6thread17LinearCombinationISJ_Li1EffLNS1L_9ScaleType4KindE0ELNS_15FloatRoundStyleE2ESJ_EENS1_15EpilogueDefaultEEEEEvvEEEEvNT_6ParamsE,"",@"SHT_CUDA_INFO"
	.sectionflags	@""
	.align	4


	//----- nvinfo : EIATTR_CUDA_API_VERSION
	.align		4
        /*0000*/ 	.byte	0x04, 0x37
        /*0002*/ 	.short	(.L_21 - .L_20)
.L_20:
        /*0004*/ 	.word	0x00000082


	//----- nvinfo : EIATTR_KPARAM_INFO
	.align		4
.L_21:
        /*0008*/ 	.byte	0x04, 0x17
        /*000a*/ 	.short	(.L_23 - .L_22)
.L_22:
        /*000c*/ 	.word	0x00000000
        /*0010*/ 	.short	0x0000
        /*0012*/ 	.short	0x0070
        /*0014*/ 	.byte	0x00, 0xf0, 0x01, 0x10


	//----- nvinfo : EIATTR_SPARSE_MMA_MASK
	.align		4
.L_23:
        /*0018*/ 	.byte	0x03, 0x50
        /*001a*/ 	.short	0x0000


	//----- nvinfo : EIATTR_MAXREG_COUNT
	.align		4
        /*001c*/ 	.byte	0x03, 0x1b
        /*001e*/ 	.short	0x00a8


	//----- nvinfo : EIATTR_NUM_BARRIERS
	.align		4
        /*0020*/ 	.byte	0x02, 0x4c
        /*0022*/ 	.byte	0x01
	.zero		1


	//----- nvinfo : EIATTR_EXTERNS
	.align		4
        /*0024*/ 	.byte	0x04, 0x0f
        /*0026*/ 	.short	(.L_25 - .L_24)


	//   ....[0]....
	.align		4
.L_24:
        /*0028*/ 	.word	index@(__assertfail)


	//----- nvinfo : EIATTR_MERCURY_ISA_VERSION
	.align		4
.L_25:
        /*002c*/ 	.byte	0x03, 0x5f
        /*002e*/ 	.short	0x0101


	//----- nvinfo : EIATTR_INT_WARP_WIDE_INSTR_OFFSETS
	.align		4
        /*0030*/ 	.byte	0x04, 0x31
        /*0032*/ 	.short	(.L_27 - .L_26)


	//   ....[0]....
.L_26:
        /*0034*/ 	.word	0x000005d0


	//   ....[1]....
        /*0038*/ 	.word	0x00000610


	//   ....[2]....
        /*003c*/ 	.word	0x000006a0


	//   ....[3]....
        /*0040*/ 	.word	0x000006b0


	//   ....[4]....
        /*0044*/ 	.word	0x000006d0


	//   ....[5]....
        /*0048*/ 	.word	0x000006f0


	//   ....[6]....
        /*004c*/ 	.word	0x000007e0


	//   ....[7]....
        /*0050*/ 	.word	0x00000800


	//   ....[8]....
        /*0054*/ 	.word	0x000025a0


	//----- nvinfo : EIATTR_COOP_GROUP_MASK_REGIDS
	.align		4
.L_27:
        /*0058*/ 	.byte	0x04, 0x29
        /*005a*/ 	.short	(.L_29 - .L_28)


	//   ....[0]....
.L_28:
        /*005c*/ 	.word	0xffffffff


	//   ....[1]....
        /*0060*/ 	.word	0xffffffff


	//   ....[2]....
        /*0064*/ 	.word	0xffffffff


	//   ....[3]....
        /*0068*/ 	.word	0xffffffff


	//   ....[4]....
        /*006c*/ 	.word	0xffffffff


	//   ....[5]....
        /*0070*/ 	.word	0xffffffff


	//   ....[6]....
        /*0074*/ 	.word	0xffffffff


	//----- nvinfo : EIATTR_COOP_GROUP_INSTR_OFFSETS
	.align		4
.L_29:
        /*0078*/ 	.byte	0x04, 0x28
        /*007a*/ 	.short	(.L_31 - .L_30)


	//   ....[0]....
.L_30:
        /*007c*/ 	.word	0x00000060


	//   ....[1]....
        /*0080*/ 	.word	0x00000080


	//   ....[2]....
        /*0084*/ 	.word	0x00000180


	//   ....[3]....
        /*0088*/ 	.word	0x000003b0


	//   ....[4]....
        /*008c*/ 	.word	0x00000400


	//   ....[5]....
        /*0090*/ 	.word	0x000004f0


	//   ....[6]....
        /*0094*/ 	.word	0x00000980


	//----- nvinfo : EIATTR_REG_RECONFIG
	.align		4
.L_31:
        /*0098*/ 	.byte	0x01, 0x54
	.zero		2


	//----- nvinfo : EIATTR_SYSCALL_OFFSETS
	.align		4
        /*009c*/ 	.byte	0x04, 0x46
        /*009e*/ 	.short	(.L_33 - .L_32)


	//   ....[0]....
.L_32:
        /*00a0*/ 	.word	0x000019b0


	//----- nvinfo : EIATTR_MBARRIER_INSTR_OFFSETS
	.align		4
.L_33:
        /*00a4*/ 	.byte	0x04, 0x39
        /*00a6*/ 	.short	(.L_35 - .L_34)


	//   ....[0]....
.L_34:
        /*00a8*/ 	.word	0x00000300
        /*00ac*/ 	.word	0x000000ff
        /*00b0*/ 	.word	0x00000000
        /*00b4*/ 	.short	0x0100
        /*00b6*/ 	.byte	0x07
	.zero		1


	//   ....[1]....
        /*00b8*/ 	.word	0x00000310
        /*00bc*/ 	.word	0x000000ff
        /*00c0*/ 	.word	0x00000020
        /*00c4*/ 	.short	0x0100
        /*00c6*/ 	.byte	0x07
	.zero		1


	//   ....[2]....
        /*00c8*/ 	.word	0x00000320
        /*00cc*/ 	.word	0x000000ff
        /*00d0*/ 	.word	0x00000008
        /*00d4*/ 	.short	0x0100
        /*00d6*/ 	.byte	0x07
	.zero		1


	//   ....[3]....
        /*00d8*/ 	.word	0x00000330
        /*00dc*/ 	.word	0x000000ff
        /*00e0*/ 	.word	0x00000028
        /*00e4*/ 	.short	0x0100
        /*00e6*/ 	.byte	0x07
	.zero		1


	//   ....[4]....
        /*00e8*/ 	.word	0x00000340
        /*00ec*/ 	.word	0x000000ff
        /*00f0*/ 	.word	0x00000010
        /*00f4*/ 	.short	0x0100
        /*00f6*/ 	.byte	0x07
	.zero		1


	//   ....[5]....
        /*00f8*/ 	.word	0x00000350
        /*00fc*/ 	.word	0x000000ff
        /*0100*/ 	.word	0x00000030
        /*0104*/ 	.short	0x0100
        /*0106*/ 	.byte	0x07
	.zero		1


	//   ....[6]....
        /*0108*/ 	.word	0x00000360
        /*010c*/ 	.word	0x000000ff
        /*0110*/ 	.word	0x00000018
        /*0114*/ 	.short	0x0100
        /*0116*/ 	.byte	0x07
	.zero		1


	//   ....[7]....
        /*0118*/ 	.word	0x00000370
        /*011c*/ 	.word	0x000000ff
        /*0120*/ 	.word	0x00000038
        /*0124*/ 	.short	0x0100
        /*0126*/ 	.byte	0x07
	.zero		1


	//   ....[8]....
        /*0128*/ 	.word	0x00000840
        /*012c*/ 	.word	0x000000ff
        /*0130*/ 	.word	0x00000070
        /*0134*/ 	.short	0x0100
        /*0136*/ 	.byte	0x0c
	.zero		1


	//   ....[9]....
        /*0138*/ 	.word	0x00000890
        /*013c*/ 	.word	0x000000ff
        /*0140*/ 	.word	0x00000078
        /*0144*/ 	.short	0x0100
        /*0146*/ 	.byte	0x0c
	.zero		1


	//   ....[10]....
        /*0148*/ 	.word	0x000008c0
        /*014c*/ 	.word	0x000000ff
        /*0150*/ 	.word	0x00000050
        /*0154*/ 	.short	0x0100
        /*0156*/ 	.byte	0x0d
	.zero		1


	//   ....[11]....
        /*0158*/ 	.word	0x00000910
        /*015c*/ 	.word	0x000000ff
        /*0160*/ 	.word	0x00000058
        /*0164*/ 	.short	0x0100
        /*0166*/ 	.byte	0x0d
	.zero		1


	//   ....[12]....
        /*0168*/ 	.word	0x00000920
        /*016c*/ 	.word	0x000000ff
        /*0170*/ 	.word	0x00000060
        /*0174*/ 	.short	0x0100
        /*0176*/ 	.byte	0x0d
	.zero		1


	//   ....[13]....
        /*0178*/ 	.word	0x00000930
        /*017c*/ 	.word	0x000000ff
        /*0180*/ 	.word	0x00000068
        /*0184*/ 	.short	0x0100
        /*0186*/ 	.byte	0x0d
	.zero		1


	//   ....[14]....
        /*0188*/ 	.word	0x00001870
        /*018c*/ 	.word	0x00000061
        /*0190*/ 	.word	0xfffffff8
        /*0194*/ 	.short	0x010a
        /*0196*/ 	.byte	0x3f
	.zero		1


	//   ....[15]....
        /*0198*/ 	.word	0x00001a40
        /*019c*/ 	.word	0x00000003
        /*01a0*/ 	.word	0x00000000
        /*01a4*/ 	.short	0x010a
        /*01a6*/ 	.byte	0x3f
	.zero		1


	//   ....[16]....
        /*01a8*/ 	.word	0x00001aa0
        /*01ac*/ 	.word	0x00000003
        /*01b0*/ 	.word	0x00000000
        /*01b4*/ 	.short	0x010a
        /*01b6*/ 	.byte	0x3f
	.zero		1


	//   ....[17]....
        /*01b8*/ 	.word	0x00001fc0
        /*01bc*/ 	.word	0x000000ff
        /*01c0*/ 	.word	0x00000000
        /*01c4*/ 	.short	0x010a
        /*01c6*/ 	.byte	0x04
	.zero		1


	//   ....[18]....
        /*01c8*/ 	.word	0x00002000
        /*01cc*/ 	.word	0x000000ff
        /*01d0*/ 	.word	0x00000000
        /*01d4*/ 	.short	0x010a
        /*01d6*/ 	.byte	0x04
	.zero		1


	//   ....[19]....
        /*01d8*/ 	.word	0x00002430
        /*01dc*/ 	.word	0x00000005
        /*01e0*/ 	.word	0x00000000
        /*01e4*/ 	.short	0x0101
        /*01e6*/ 	.byte	0x3f
	.zero		1


	//   ....[20]....
        /*01e8*/ 	.word	0x00002530
        /*01ec*/ 	.word	0x00000065
        /*01f0*/ 	.word	0x00000000
        /*01f4*/ 	.short	0x0101
        /*01f6*/ 	.byte	0x32
	.zero		1


	//   ....[21]....
        /*01f8*/ 	.word	0x00002620
        /*01fc*/ 	.word	0x00000003
        /*0200*/ 	.word	0x00000000
        /*0204*/ 	.short	0x0101
        /*0206*/ 	.byte	0x3f
	.zero		1


	//   ....[22]....
        /*0208*/ 	.word	0x00002680
        /*020c*/ 	.word	0x00000061
        /*0210*/ 	.word	0x00000008
        /*0214*/ 	.short	0x010a
        /*0216*/ 	.byte	0x3f
	.zero		1


	//   ....[23]....
        /*0218*/ 	.word	0x00006780
        /*021c*/ 	.word	0x00000062
        /*0220*/ 	.word	0x00000000
        /*0224*/ 	.short	0x0101
        /*0226*/ 	.byte	0x32
	.zero		1


	//   ....[24]....
        /*0228*/ 	.word	0x000071d0
        /*022c*/ 	.word	0x00000007
        /*0230*/ 	.word	0x00000020
        /*0234*/ 	.short	0x010a
        /*0236*/ 	.byte	0x3f
	.zero		1


	//   ....[25]....
        /*0238*/ 	.word	0x00007660
        /*023c*/ 	.word	0x00000003
        /*0240*/ 	.word	0x00000078
        /*0244*/ 	.short	0x0101
        /*0246*/ 	.byte	0x3f
	.zero		1


	//   ....[26]....
        /*0248*/ 	.word	0x00007dd0
        /*024c*/ 	.word	0x00000007
        /*0250*/ 	.word	0x00000000
        /*0254*/ 	.short	0x010a
        /*0256*/ 	.byte	0x3f
	.zero		1


	//   ....[27]....
        /*0258*/ 	.word	0x00007e50
        /*025c*/ 	.word	0x00000009
        /*0260*/ 	.word	0x00000000
        /*0264*/ 	.short	0x010a
        /*0266*/ 	.byte	0x3f
	.zero		1


	//   ....[28]....
        /*0268*/ 	.word	0x00007ee0
        /*026c*/ 	.word	0x00000006
        /*0270*/ 	.word	0x00000000
        /*0274*/ 	.short	0x010a
        /*0276*/ 	.byte	0x3f
	.zero		1


	//   ....[29]....
        /*0278*/ 	.word	0x00007f70
        /*027c*/ 	.word	0x00000003
        /*0280*/ 	.word	0x00000000
        /*0284*/ 	.short	0x010a
        /*0286*/ 	.byte	0x3f
	.zero		1


	//   ....[30]....
        /*0288*/ 	.word	0x00007fd0
        /*028c*/ 	.word	0x00000061
        /*0290*/ 	.word	0xfffffff8
        /*0294*/ 	.short	0x010a
        /*0296*/ 	.byte	0x3f
	.zero		1


	//   ....[31]....
        /*0298*/ 	.word	0x00008020
        /*029c*/ 	.word	0x00000003
        /*02a0*/ 	.word	0x00000000
        /*02a4*/ 	.short	0x010a
        /*02a6*/ 	.byte	0x3f
	.zero		1


	//   ....[32]....
        /*02a8*/ 	.word	0x00008080
        /*02ac*/ 	.word	0x00000005
        /*02b0*/ 	.word	0x00000000
        /*02b4*/ 	.short	0x010a
        /*02b6*/ 	.byte	0x3f
	.zero		1


	//   ....[33]....
        /*02b8*/ 	.word	0x000080d0
        /*02bc*/ 	.word	0x00000061
        /*02c0*/ 	.word	0x00000008
        /*02c4*/ 	.short	0x010a
        /*02c6*/ 	.byte	0x3f
	.zero		1


	//   ....[34]....
        /*02c8*/ 	.word	0x000081a0
        /*02cc*/ 	.word	0x00000007
        /*02d0*/ 	.word	0x00000020
        /*02d4*/ 	.short	0x010a
        /*02d6*/ 	.byte	0x3f
	.zero		1


	//   ....[35]....
        /*02d8*/ 	.word	0x00008270
        /*02dc*/ 	.word	0x00000007
        /*02e0*/ 	.word	0x00000000
        /*02e4*/ 	.short	0x010a
        /*02e6*/ 	.byte	0x3f
	.zero		1


	//   ....[36]....
        /*02e8*/ 	.word	0x000082c0
        /*02ec*/ 	.word	0x00000009
        /*02f0*/ 	.word	0x00000000
        /*02f4*/ 	.short	0x010a
        /*02f6*/ 	.byte	0x3f
	.zero		1


	//   ....[37]....
        /*02f8*/ 	.word	0x00008310
        /*02fc*/ 	.word	0x00000006
        /*0300*/ 	.word	0x00000000
        /*0304*/ 	.short	0x010a
        /*0306*/ 	.byte	0x3f
	.zero		1


	//----- nvinfo : EIATTR_NUM_MBARRIERS
	.align		4
.L_35:
        /*0308*/ 	.byte	0x03, 0x38
        /*030a*/ 	.short	0x000e


	//----- nvinfo : EIATTR_EXIT_INSTR_OFFSETS
	.align		4
        /*030c*/ 	.byte	0x04, 0x1c
        /*030e*/ 	.short	(.L_37 - .L_36)


	//   ....[0]....
.L_36:
        /*0310*/ 	.word	0x00001490


	//   ....[1]....
        /*0314*/ 	.word	0x000014f0


	//   ....[2]....
        /*0318*/ 	.word	0x00006ec0


	//   ....[3]....
        /*031c*/ 	.word	0x00006ef0


	//   ....[4]....
        /*0320*/ 	.word	0x00007fc0


	//----- nvinfo : EIATTR_MAX_THREADS
	.align		4
.L_37:
        /*0324*/ 	.byte	0x04, 0x05
        /*0326*/ 	.short	(.L_39 - .L_38)
.L_38:
        /*0328*/ 	.word	0x00000180
        /*032c*/ 	.word	0x00000001
        /*0330*/ 	.word	0x00000001


	//----- nvinfo : EIATTR_CRS_STACK_SIZE
	.align		4
.L_39:
        /*0334*/ 	.byte	0x04, 0x1e
        /*0336*/ 	.short	(.L_41 - .L_40)
.L_40:
        /*0338*/ 	.word	0x00000000


	//----- nvinfo : EIATTR_CBANK_PARAM_SIZE
	.align		4
.L_41:
        /*033c*/ 	.byte	0x03, 0x19
        /*033e*/ 	.short	0x0470


	//----- nvinfo : EIATTR_PARAM_CBANK
	.align		4
        /*0340*/ 	.byte	0x04, 0x0a
        /*0342*/ 	.short	(.L_43 - .L_42)
	.align		4
.L_42:
        /*0344*/ 	.word	index@(.nv.constant0._ZN7cutlass13device_kernelINS_4gemm6kernel13GemmUniversalIN4cute5tupleIJiiiiEEENS1_10collective13CollectiveMmaINS1_34MainloopSm90TmaGmmaWarpSpecializedILi4ENS5_IJNS4_1CILi2EEENSA_ILi1EEESC_EEENS1_32KernelTmaWarpSpecializedPingpongEEENS5_IJNSA_ILi64EEENSA_ILi128EEESH_EEENS_10bfloat16_tENS5_IJlSC_lEEESJ_SK_NS4_8TiledMMAINS4_8MMA_AtomIJNS4_4SM904GMMA28MMA_64x128x16_F32BF16BF16_SSILNSO_5MajorE0ELSQ_0ELNSO_7ScaleInE1ELSR_1EEEEEENS4_6LayoutINS5_IJSC_SC_SC_EEENS5_IJNSA_ILi0EEESW_SW_EEEEENS5_IJNS4_10UnderscoreESZ_SZ_EEEEENS4_13SM90_TMA_LOADENS4_14ComposedLayoutINS4_7SwizzleILi3ELi4ELi3EEENS4_18smem_ptr_flag_bitsILi16EEENSU_INS5_IJNSA_ILi8EEESG_EEENS5_IJSG_SC_EEEEEEEvNS4_8identityENS4_23SM90_TMA_LOAD_MULTICASTES1C_vS1D_EENS_8epilogue10collective6detail29Sm90TmaWarpSpecializedAdapterINS1H_15DefaultEpilogueISJ_SK_SK_NS1G_6thread17LinearCombinationISJ_Li1EffLNS1L_9ScaleType4KindE0ELNS_15FloatRoundStyleE2ESJ_EENS1_15EpilogueDefaultEEEEEvvEEEEvNT_6ParamsE)
        /*0348*/ 	.short	0x0210
        /*034a*/ 	.short	0x0470


	//----- nvinfo : EIATTR_SW_WAR
	.align		4
.L_43:
        /*034c*/ 	.byte	0x04, 0x36
        /*034e*/ 	.short	(.L_45 - .L_44)
.L_44:
        /*0350*/ 	.word	0x00000008
.L_45:


//--------------------- .nv.callgraph             --------------------------
	.section	.nv.callgraph,"",@"SHT_CUDA_CALLGRAPH"
	.align	4
	.sectionentsize	8
	.align		4
        /*0000*/ 	.word	0x00000000
	.align		4
        /*0004*/ 	.word	0xffffffff
	.align		4
        /*0008*/ 	.word	index@(_ZN7cutlass13device_kernelINS_4gemm6kernel13GemmUniversalIN4cute5tupleIJiiiiEEENS1_10collective13CollectiveMmaINS1_34MainloopSm90TmaGmmaWarpSpecializedILi4ENS5_IJNS4_1CILi2EEENSA_ILi1EEESC_EEENS1_32KernelTmaWarpSpecializedPingpongEEENS5_IJNSA_ILi64EEENSA_ILi128EEESH_EEENS_10bfloat16_tENS5_IJlSC_lEEESJ_SK_NS4_8TiledMMAINS4_8MMA_AtomIJNS4_4SM904GMMA28MMA_64x128x16_F32BF16BF16_SSILNSO_5MajorE0ELSQ_0ELNSO_7ScaleInE1ELSR_1EEEEEENS4_6LayoutINS5_IJSC_SC_SC_EEENS5_IJNSA_ILi0EEESW_SW_EEEEENS5_IJNS4_10UnderscoreESZ_SZ_EEEEENS4_13SM90_TMA_LOADENS4_14ComposedLayoutINS4_7SwizzleILi3ELi4ELi3EEENS4_18smem_ptr_flag_bitsILi16EEENSU_INS5_IJNSA_ILi8EEESG_EEENS5_IJSG_SC_EEEEEEEvNS4_8identityENS4_23SM90_TMA_LOAD_MULTICASTES1C_vS1D_EENS_8epilogue10collective6detail29Sm90TmaWarpSpecializedAdapterINS1H_15DefaultEpilogueISJ_SK_SK_NS1G_6thread17LinearCombinationISJ_Li1EffLNS1L_9ScaleType4KindE0ELNS_15FloatRoundStyleE2ESJ_EENS1_15EpilogueDefaultEEEEEvvEEEEvNT_6ParamsE)
	.align		4
        /*000c*/ 	.word	index@(__assertfail)
	.align		4
        /*0010*/ 	.word	0x00000000
	.align		4
        /*0014*/ 	.word	0xfffffffe
	.align		4
        /*0018*/ 	.word	0x00000000
	.align		4
        /*001c*/ 	.word	0xfffffffd
	.align		4
        /*0020*/ 	.word	0x00000000
	.align		4
        /*0024*/ 	.word	0xfffffffc


//--------------------- .nv.constant4             --------------------------
	.section	.nv.constant4,"a",@progbits
	.align	8
	.align		8
.nv.constant4:
        /*0000*/ 	.dword	__assertfail
	.align		8
        /*0008*/ 	.dword	__unnamed_1
	.align		8
        /*0010*/ 	.dword	_ZN39_INTERNAL_57777d68_4_k_cu_0db758c1_38884cuda3std3__45__cpo5beginE
	.align		8
        /*0018*/ 	.dword	_ZN39_INTERNAL_57777d68_4_k_cu_0db758c1_38884cuda3std3__45__cpo3endE
	.align		8
        /*0020*/ 	.dword	_ZN39_INTERNAL_57777d68_4_k_cu_0db758c1_38884cuda3std3__45__cpo6cbeginE
	.align		8
        /*0028*/ 	.dword	_ZN39_INTERNAL_57777d68_4_k_cu_0db758c1_38884cuda3std3__45__cpo4cendE
	.align		8
        /*0030*/ 	.dword	_ZN39_INTERNAL_57777d68_4_k_cu_0db758c1_38884cuda3std3__441_GLOBAL__N__57777d68_4_k_cu_0db758c1_38886ignoreE
	.align		8
        /*0038*/ 	.dword	_ZN39_INTERNAL_57777d68_4_k_cu_0db758c1_38884cuda3std3__419piecewise_constructE
	.align		8
        /*0040*/ 	.dword	_ZN39_INTERNAL_57777d68_4_k_cu_0db758c1_38884cuda3std3__48in_placeE
	.align		8
        /*0048*/ 	.dword	_ZN39_INTERNAL_57777d68_4_k_cu_0db758c1_38884cuda3std6ranges3__45__cpo4swapE
	.align		8
        /*0050*/ 	.dword	_ZN39_INTERNAL_57777d68_4_k_cu_0db758c1_38884cuda3std6ranges3__45__cpo9iter_moveE
	.align		8
        /*0058*/ 	.dword	_ZN39_INTERNAL_57777d68_4_k_cu_0db758c1_38884cute7productE
	.align		8
        /*0060*/ 	.dword	_ZN39_INTERNAL_57777d68_4_k_cu_0db758c1_38884cute1_E
	.align		8
        /*0068*/ 	.dword	$str$22
	.align		8
        /*0070*/ 	.dword	$str$23


//--------------------- .text._ZN7cutlass13device_kernelINS_4gemm6kernel13GemmUniversalIN4cute5tupleIJiiiiEEENS1_10collective13CollectiveMmaINS1_34MainloopSm90TmaGmmaWarpSpecializedILi4ENS5_IJNS4_1CILi2EEENSA_ILi1EEESC_EEENS1_32KernelTmaWarpSpecializedPingpongEEENS5_IJNSA_ILi64EEENSA_ILi128EEESH_EEENS_10bfloat16_tENS5_IJlSC_lEEESJ_SK_NS4_8TiledMMAINS4_8MMA_AtomIJNS4_4SM904GMMA28MMA_64x128x16_F32BF16BF16_SSILNSO_5MajorE0ELSQ_0ELNSO_7ScaleInE1ELSR_1EEEEEENS4_6LayoutINS5_IJSC_SC_SC_EEENS5_IJNSA_ILi0EEESW_SW_EEEEENS5_IJNS4_10UnderscoreESZ_SZ_EEEEENS4_13SM90_TMA_LOADENS4_14ComposedLayoutINS4_7SwizzleILi3ELi4ELi3EEENS4_18smem_ptr_flag_bitsILi16EEENSU_INS5_IJNSA_ILi8EEESG_EEENS5_IJSG_SC_EEEEEEEvNS4_8identityENS4_23SM90_TMA_LOAD_MULTICASTES1C_vS1D_EENS_8epilogue10collective6detail29Sm90TmaWarpSpecializedAdapterINS1H_15DefaultEpilogueISJ_SK_SK_NS1G_6thread17LinearCombinationISJ_Li1EffLNS1L_9ScaleType4KindE0ELNS_15FloatRoundStyleE2ESJ_EENS1_15EpilogueDefaultEEEEEvvEEEEvNT_6ParamsE --------------------------
	.section	.text._ZN7cutlass13device_kernelINS_4gemm6kernel13GemmUniversalIN4cute5tupleIJiiiiEEENS1_10collective13CollectiveMmaINS1_34MainloopSm90TmaGmmaWarpSpecializedILi4ENS5_IJNS4_1CILi2EEENSA_ILi1EEESC_EEENS1_32KernelTmaWarpSpecializedPingpongEEENS5_IJNSA_ILi64EEENSA_ILi128EEESH_EEENS_10bfloat16_tENS5_IJlSC_lEEESJ_SK_NS4_8TiledMMAINS4_8MMA_AtomIJNS4_4SM904GMMA28MMA_64x128x16_F32BF16BF16_SSILNSO_5MajorE0ELSQ_0ELNSO_7ScaleInE1ELSR_1EEEEEENS4_6LayoutINS5_IJSC_SC_SC_EEENS5_IJNSA_ILi0EEESW_SW_EEEEENS5_IJNS4_10UnderscoreESZ_SZ_EEEEENS4_13SM90_TMA_LOADENS4_14ComposedLayoutINS4_7SwizzleILi3ELi4ELi3EEENS4_18smem_ptr_flag_bitsILi16EEENSU_INS5_IJNSA_ILi8EEESG_EEENS5_IJSG_SC_EEEEEEEvNS4_8identityENS4_23SM90_TMA_LOAD_MULTICASTES1C_vS1D_EENS_8epilogue10collective6detail29Sm90TmaWarpSpecializedAdapterINS1H_15DefaultEpilogueISJ_SK_SK_NS1G_6thread17LinearCombinationISJ_Li1EffLNS1L_9ScaleType4KindE0ELNS_15FloatRoundStyleE2ESJ_EENS1_15EpilogueDefaultEEEEEvvEEEEvNT_6ParamsE,"ax",@progbits
	.align	128
.text._ZN7cutlass13device_kernelINS_4gemm6kernel13GemmUniversalIN4cute5tupleIJiiiiEEENS1_10collective13CollectiveMmaINS1_34MainloopSm90TmaGmmaWarpSpecializedILi4ENS5_IJNS4_1CILi2EEENSA_ILi1EEESC_EEENS1_32KernelTmaWarpSpecializedPingpongEEENS5_IJNSA_ILi64EEENSA_ILi128EEESH_EEENS_10bfloat16_tENS5_IJlSC_lEEESJ_SK_NS4_8TiledMMAINS4_8MMA_AtomIJNS4_4SM904GMMA28MMA_64x128x16_F32BF16BF16_SSILNSO_5MajorE0ELSQ_0ELNSO_7ScaleInE1ELSR_1EEEEEENS4_6LayoutINS5_IJSC_SC_SC_EEENS5_IJNSA_ILi0EEESW_SW_EEEEENS5_IJNS4_10UnderscoreESZ_SZ_EEEEENS4_13SM90_TMA_LOADENS4_14ComposedLayoutINS4_7SwizzleILi3ELi4ELi3EEENS4_18smem_ptr_flag_bitsILi16EEENSU_INS5_IJNSA_ILi8EEESG_EEENS5_IJSG_SC_EEEEEEEvNS4_8identityENS4_23SM90_TMA_LOAD_MULTICASTES1C_vS1D_EENS_8epilogue10collective6detail29Sm90TmaWarpSpecializedAdapterINS1H_15DefaultEpilogueISJ_SK_SK_NS1G_6thread17LinearCombinationISJ_Li1EffLNS1L_9ScaleType4KindE0ELNS_15FloatRoundStyleE2ESJ_EENS1_15EpilogueDefaultEEEEEvvEEEEvNT_6ParamsE:
        .type           _ZN7cutlass13device_kernelINS_4gemm6kernel13GemmUniversalIN4cute5tupleIJiiiiEEENS1_10collective13CollectiveMmaINS1_34MainloopSm90TmaGmmaWarpSpecializedILi4ENS5_IJNS4_1CILi2EEENSA_ILi1EEESC_EEENS1_32KernelTmaWarpSpecializedPingpongEEENS5_IJNSA_ILi64EEENSA_ILi128EEESH_EEENS_10bfloat16_tENS5_IJlSC_lEEESJ_SK_NS4_8TiledMMAINS4_8MMA_AtomIJNS4_4SM904GMMA28MMA_64x128x16_F32BF16BF16_SSILNSO_5MajorE0ELSQ_0ELNSO_7ScaleInE1ELSR_1EEEEEENS4_6LayoutINS5_IJSC_SC_SC_EEENS5_IJNSA_ILi0EEESW_SW_EEEEENS5_IJNS4_10UnderscoreESZ_SZ_EEEEENS4_13SM90_TMA_LOADENS4_14ComposedLayoutINS4_7SwizzleILi3ELi4ELi3EEENS4_18smem_ptr_flag_bitsILi16EEENSU_INS5_IJNSA_ILi8EEESG_EEENS5_IJSG_SC_EEEEEEEvNS4_8identityENS4_23SM90_TMA_LOAD_MULTICASTES1C_vS1D_EENS_8epilogue10collective6detail29Sm90TmaWarpSpecializedAdapterINS1H_15DefaultEpilogueISJ_SK_SK_NS1G_6thread17LinearCombinationISJ_Li1EffLNS1L_9ScaleType4KindE0ELNS_15FloatRoundStyleE2ESJ_EENS1_15EpilogueDefaultEEEEEvvEEEEvNT_6ParamsE,@function
        .size           _ZN7cutlass13device_kernelINS_4gemm6kernel13GemmUniversalIN4cute5tupleIJiiiiEEENS1_10collective13CollectiveMmaINS1_34MainloopSm90TmaGmmaWarpSpecializedILi4ENS5_IJNS4_1CILi2EEENSA_ILi1EEESC_EEENS1_32KernelTmaWarpSpecializedPingpongEEENS5_IJNSA_ILi64EEENSA_ILi128EEESH_EEENS_10bfloat16_tENS5_IJlSC_lEEESJ_SK_NS4_8TiledMMAINS4_8MMA_AtomIJNS4_4SM904GMMA28MMA_64x128x16_F32BF16BF16_SSILNSO_5MajorE0ELSQ_0ELNSO_7ScaleInE1ELSR_1EEEEEENS4_6LayoutINS5_IJSC_SC_SC_EEENS5_IJNSA_ILi0EEESW_SW_EEEEENS5_IJNS4_10UnderscoreESZ_SZ_EEEEENS4_13SM90_TMA_LOADENS4_14ComposedLayoutINS4_7SwizzleILi3ELi4ELi3EEENS4_18smem_ptr_flag_bitsILi16EEENSU_INS5_IJNSA_ILi8EEESG_EEENS5_IJSG_SC_EEEEEEEvNS4_8identityENS4_23SM90_TMA_LOAD_MULTICASTES1C_vS1D_EENS_8epilogue10collective6detail29Sm90TmaWarpSpecializedAdapterINS1H_15DefaultEpilogueISJ_SK_SK_NS1G_6thread17LinearCombinationISJ_Li1EffLNS1L_9ScaleType4KindE0ELNS_15FloatRoundStyleE2ESJ_EENS1_15EpilogueDefaultEEEEEvvEEEEvNT_6ParamsE,(.L_x_200 - _ZN7cutlass13device_kernelINS_4gemm6kernel13GemmUniversalIN4cute5tupleIJiiiiEEENS1_10collective13CollectiveMmaINS1_34MainloopSm90TmaGmmaWarpSpecializedILi4ENS5_IJNS4_1CILi2EEENSA_ILi1EEESC_EEENS1_32KernelTmaWarpSpecializedPingpongEEENS5_IJNSA_ILi64EEENSA_ILi128EEESH_EEENS_10bfloat16_tENS5_IJlSC_lEEESJ_SK_NS4_8TiledMMAINS4_8MMA_AtomIJNS4_4SM904GMMA28MMA_64x128x16_F32BF16BF16_SSILNSO_5MajorE0ELSQ_0ELNSO_7ScaleInE1ELSR_1EEEEEENS4_6LayoutINS5_IJSC_SC_SC_EEENS5_IJNSA_ILi0EEESW_SW_EEEEENS5_IJNS4_10UnderscoreESZ_SZ_EEEEENS4_13SM90_TMA_LOADENS4_14ComposedLayoutINS4_7SwizzleILi3ELi4ELi3EEENS4_18smem_ptr_flag_bitsILi16EEENSU_INS5_IJNSA_ILi8EEESG_EEENS5_IJSG_SC_EEEEEEEvNS4_8identityENS4_23SM90_TMA_LOAD_MULTICASTES1C_vS1D_EENS_8epilogue10collective6detail29Sm90TmaWarpSpecializedAdapterINS1H_15DefaultEpilogueISJ_SK_SK_NS1G_6thread17LinearCombinationISJ_Li1EffLNS1L_9ScaleType4KindE0ELNS_15FloatRoundStyleE2ESJ_EENS1_15EpilogueDefaultEEEEEvvEEEEvNT_6ParamsE)
        .other          _ZN7cutlass13device_kernelINS_4gemm6kernel13GemmUniversalIN4cute5tupleIJiiiiEEENS1_10collective13CollectiveMmaINS1_34MainloopSm90TmaGmmaWarpSpecializedILi4ENS5_IJNS4_1CILi2EEENSA_ILi1EEESC_EEENS1_32KernelTmaWarpSpecializedPingpongEEENS5_IJNSA_ILi64EEENSA_ILi128EEESH_EEENS_10bfloat16_tENS5_IJlSC_lEEESJ_SK_NS4_8TiledMMAINS4_8MMA_AtomIJNS4_4SM904GMMA28MMA_64x128x16_F32BF16BF16_SSILNSO_5MajorE0ELSQ_0ELNSO_7ScaleInE1ELSR_1EEEEEENS4_6LayoutINS5_IJSC_SC_SC_EEENS5_IJNSA_ILi0EEESW_SW_EEEEENS5_IJNS4_10UnderscoreESZ_SZ_EEEEENS4_13SM90_TMA_LOADENS4_14ComposedLayoutINS4_7SwizzleILi3ELi4ELi3EEENS4_18smem_ptr_flag_bitsILi16EEENSU_INS5_IJNSA_ILi8EEESG_EEENS5_IJSG_SC_EEEEEEEvNS4_8identityENS4_23SM90_TMA_LOAD_MULTICASTES1C_vS1D_EENS_8epilogue10collective6detail29Sm90TmaWarpSpecializedAdapterINS1H_15DefaultEpilogueISJ_SK_SK_NS1G_6thread17LinearCombinationISJ_Li1EffLNS1L_9ScaleType4KindE0ELNS_15FloatRoundStyleE2ESJ_EENS1_15EpilogueDefaultEEEEEvvEEEEvNT_6ParamsE,@"STO_CUDA_ENTRY STV_DEFAULT"
_ZN7cutlass13device_kernelINS_4gemm6kernel13GemmUniversalIN4cute5tupleIJiiiiEEENS1_10collective13CollectiveMmaINS1_34MainloopSm90TmaGmmaWarpSpecializedILi4ENS5_IJNS4_1CILi2EEENSA_ILi1EEESC_EEENS1_32KernelTmaWarpSpecializedPingpongEEENS5_IJNSA_ILi64EEENSA_ILi128EEESH_EEENS_10bfloat16_tENS5_IJlSC_lEEESJ_SK_NS4_8TiledMMAINS4_8MMA_AtomIJNS4_4SM904GMMA28MMA_64x128x16_F32BF16BF16_SSILNSO_5MajorE0ELSQ_0ELNSO_7ScaleInE1ELSR_1EEEEEENS4_6LayoutINS5_IJSC_SC_SC_EEENS5_IJNSA_ILi0EEESW_SW_EEEEENS5_IJNS4_10UnderscoreESZ_SZ_EEEEENS4_13SM90_TMA_LOADENS4_14ComposedLayoutINS4_7SwizzleILi3ELi4ELi3EEENS4_18smem_ptr_flag_bitsILi16EEENSU_INS5_IJNSA_ILi8EEESG_EEENS5_IJSG_SC_EEEEEEEvNS4_8identityENS4_23SM90_TMA_LOAD_MULTICASTES1C_vS1D_EENS_8epilogue10collective6detail29Sm90TmaWarpSpecializedAdapterINS1H_15DefaultEpilogueISJ_SK_SK_NS1G_6thread17LinearCombinationISJ_Li1EffLNS1L_9ScaleType4KindE0ELNS_15FloatRoundStyleE2ESJ_EENS1_15EpilogueDefaultEEEEEvvEEEEvNT_6ParamsE:
[----:B------:R-:W0:Y:S01]  /*0000*/  LDC R1, c[0x0][0x28] ;  /* 0x00000a00ff017b82 */ /* 0x000e220000000800 */
[----:B------:R-:W1:Y:S01]  /*0010*/  S2R R3, SR_TID.X ;  /* 0x0000000000037919 */ /* 0x000e620000002100 */
[----:B------:R-:W-:Y:S01]  /*0020*/  ELECT P0, URZ, PT ;  /* 0x00000000003f782f */ /* 0x000fe20003800000 */
[----:B------:R-:W-:Y:S01]  /*0030*/  BSSY B0, `(.L_x_0) ;  /* 0x0000014000007945 */ /* 0x000fe20003800000 */
[--C-:B-1----:R-:W-:Y:S02]  /*0040*/  SHF.R.U32.HI R0, RZ, 0x5, R3.reuse ;  /* 0x00000005ff007819 */ /* 0x102fe40000011603 */
[----:B------:R-:W-:-:S03]  /*0050*/  SHF.R.U32.HI R5, RZ, 0x7, R3 ;  /* 0x00000007ff057819 */ /* 0x000fc60000011603 */
[----:B------:R-:W1:Y:S02]  /*0060*/  SHFL.IDX PT, R2, R0, RZ, 0x1f ;  /* 0x00001fff00027589 */ /* 0x000e6400000e0000 */
[----:B-1----:R-:W-:Y:S02]  /*0070*/  R2UR UR6, R2 ;  /* 0x00000000020672ca */ /* 0x002fe400000e0000 */
[----:B------:R1:W2:Y:S11]  /*0080*/  SHFL.IDX PT, R2, R5, RZ, 0x1f ;  /* 0x00001fff05027589 */ /* 0x0002b600000e0000 */
[----:B------:R-:W-:-:S02]  /*0090*/  USHF.R.S32.HI UR4, URZ, 0x1f, UR6 ;  /* 0x0000001f3f047899 */ /* 0x000fc40008011406 */
[----:B------:R-:W-:Y:S02]  /*00a0*/  ISETP.NE.OR P0, PT, RZ, UR6, !P0 ;  /* 0x00000006ff007c0c */ /* 0x000fe4000c705670 */
[----:B------:R-:W-:-:S04]  /*00b0*/  ULEA.HI UR4, UR4, UR6, URZ, 0x2 ;  /* 0x0000000604047291 */ /* 0x000fc8000f8f103f */
[----:B------:R-:W-:-:S04]  /*00c0*/  ULOP3.LUT UR4, UR4, 0xfffffffc, URZ, 0xc0, !UPT ;  /* 0xfffffffc04047892 */ /* 0x000fc8000f8ec03f */
[----:B------:R-:W-:-:S03]  /*00d0*/  UIADD3 UR6, UR6, -UR4, URZ ;  /* 0x8000000406067290 */ /* 0x000fc6000fffe03f */
[----:B012---:R-:W-:Y:S09]  /*00e0*/  @P0 BRA `(.L_x_1) ;  /* 0x0000000000200947 */ /* 0x007ff20003800000 */
[----:B------:R-:W-:Y:S02]  /*00f0*/  ULDC.64 UR4, c[0x0][0x198] ;  /* 0x0000660000047ab9 */ /* 0x000fe40000000a00 */
[----:B------:R-:W-:Y:S02]  /*0100*/  UIADD3 UR8, UP0, UR4, 0xf0, URZ ;  /* 0x000000f004087890 */ /* 0x000fe4000ff1e03f */
[----:B------:R-:W-:Y:S02]  /*0110*/  UIADD3 UR4, UP1, UR4, 0x1f0, URZ ;  /* 0x000001f004047890 */ /* 0x000fe4000ff3e03f */
[----:B------:R-:W-:Y:S02]  /*0120*/  UIADD3.X UR9, URZ, UR5, URZ, UP0, !UPT ;  /* 0x000000053f097290 */ /* 0x000fe400087fe43f */
[----:B------:R-:W-:-:S07]  /*0130*/  UIADD3.X UR5, URZ, UR5, URZ, UP1, !UPT ;  /* 0x000000053f057290 */ /* 0x000fce0008ffe43f */
[----:B------:R0:W-:Y:S02]  /*0140*/  UTMACCTL.PF [UR8] ;  /* 0x00000000080079b9 */ /* 0x0001e40008040000 */
[----:B------:R0:W-:Y:S02]  /*0150*/  UTMACCTL.PF [UR4] ;  /* 0x00000000040079b9 */ /* 0x0001e40008040000 */
[----:B0-----:R-:W-:Y:S01]  /*0160*/  NOP ;  /* 0x0000000000007918 */ /* 0x001fe20000000000 */
.L_x_1:
[----:B------:R-:W-:Y:S05]  /*0170*/  BSYNC B0 ;  /* 0x0000000000007941 */ /* 0x000fea0003800000 */
.L_x_0:
[----:B------:R-:W0:Y:S01]  /*0180*/  SHFL.IDX PT, R6, R0, RZ, 0x1f ;  /* 0x00001fff00067589 */ /* 0x000e2200000e0000 */
[----:B------:R-:W-:Y:S01]  /*0190*/  R2UR UR19, R2 ;  /* 0x00000000021372ca */ /* 0x000fe200000e0000 */
[----:B------:R-:W-:-:S04]  /*01a0*/  UISETP.NE.AND UP0, UPT, UR6, 0x3, UPT ;  /* 0x000000030600788c */ /* 0x000fc8000bf05270 */
[----:B------:R-:W-:-:S08]  /*01b0*/  UISETP.EQ.OR UP0, UPT, UR6, URZ, !UP0 ;  /* 0x0000003f0600728c */ /* 0x000fd0000c702670 */
[----:B------:R-:W-:Y:S02]  /*01c0*/  UIADD3 UR14, UR19, -0x1, URZ ;  /* 0xffffffff130e7890 */ /* 0x000fe4000fffe03f */
[----:B------:R-:W-:Y:S02]  /*01d0*/  UISETP.EQ.AND UP0, UPT, UR19, URZ, UP0 ;  /* 0x0000003f1300728c */ /* 0x000fe40008702270 */
[----:B------:R-:W-:Y:S02]  /*01e0*/  UISETP.GE.U32.AND UP1, UPT, UR14, 0x2, UPT ;  /* 0x000000020e00788c */ /* 0x000fe4000bf26070 */
[----:B------:R-:W-:Y:S01]  /*01f0*/  USEL UR40, URZ, 0x1, !UP0 ;  /* 0x000000013f287887 */ /* 0x000fe2000c000000 */
[----:B0-----:R-:W-:-:S03]  /*0200*/  ISETP.NE.AND P0, PT, R6, RZ, PT ;  /* 0x000000ff0600720c */ /* 0x001fc60003f05270 */
[----:B------:R-:W-:-:S10]  /*0210*/  USEL UR40, UR40, 0x2, UP1 ;  /* 0x0000000228287887 */ /* 0x000fd40008800000 */
[----:B------:R-:W-:Y:S05]  /*0220*/  @P0 BRA `(.L_x_2) ;  /* 0x0000000000580947 */ /* 0x000fea0003800000 */
[----:B------:R-:W0:Y:S01]  /*0230*/  S2UR UR7, SR_CgaCtaId ;  /* 0x00000000000779c3 */ /* 0x000e220000008800 */
[----:B------:R-:W-:Y:S01]  /*0240*/  UMOV UR4, 0x400 ;  /* 0x0000040000047882 */ /* 0x000fe20000000000 */
[----:B------:R-:W-:Y:S01]  /*0250*/  UMOV UR5, 0x1 ;  /* 0x0000000100057882 */ /* 0x000fe20000000000 */
[----:B------:R-:W-:Y:S01]  /*0260*/  UMOV UR8, 0x2 ;  /* 0x0000000200087882 */ /* 0x000fe20000000000 */
[----:B------:R-:W-:Y:S01]  /*0270*/  ELECT P0, URZ, PT ;  /* 0x00000000003f782f */ /* 0x000fe20003800000 */
[----:B------:R-:W-:-:S04]  /*0280*/  UIADD3 UR8, -UR8, 0x100000, URZ ;  /* 0x0010000008087890 */ /* 0x000fc8000fffe13f */
[----:B------:R-:W-:Y:S02]  /*0290*/  USHF.L.U32 UR9, UR8, 0xb, URZ ;  /* 0x0000000b08097899 */ /* 0x000fe4000800063f */
[----:B------:R-:W-:Y:S02]  /*02a0*/  USHF.L.U32 UR8, UR8, 0x1, URZ ;  /* 0x0000000108087899 */ /* 0x000fe4000800063f */
[----:B0-----:R-:W-:Y:S02]  /*02b0*/  ULEA UR7, UR7, UR4, 0x18 ;  /* 0x0000000407077291 */ /* 0x001fe4000f8ec03f */
[----:B------:R-:W-:-:S04]  /*02c0*/  UIADD3 UR4, -UR5, 0x100000, URZ ;  /* 0x0010000005047890 */ /* 0x000fc8000fffe13f */
[----:B------:R-:W-:Y:S02]  /*02d0*/  USHF.L.U32 UR5, UR4, 0xb, URZ ;  /* 0x0000000b04057899 */ /* 0x000fe4000800063f */
[----:B------:R-:W-:Y:S01]  /*02e0*/  USHF.L.U32 UR4, UR4, 0x1, URZ ;  /* 0x0000000104047899 */ /* 0x000fe2000800063f */
[----:B------:R-:W0:Y:S11]  /*02f0*/  FENCE.VIEW.ASYNC.S ;  /* 0x00000000000073c6 */ /* 0x000e360000000000 */
[----:B0-----:R0:W1:Y:S01]  /*0300*/  SYNCS.EXCH.64 URZ, [UR7], UR4 ;  /* 0x00000004073f75b2 */ /* 0x0010620008000100 */
[----:B------:R0:W2:Y:S01]  /*0310*/  SYNCS.EXCH.64 URZ, [UR7+0x20], UR8 ;  /* 0x00002008073f75b2 */ /* 0x0000a20008000100 */
[----:B------:R0:W3:Y:S01]  /*0320*/  SYNCS.EXCH.64 URZ, [UR7+0x8], UR4 ;  /* 0x00000804073f75b2 */ /* 0x0000e20008000100 */
[----:B------:R0:W4:Y:S01]  /*0330*/  SYNCS.EXCH.64 URZ, [UR7+0x28], UR8 ;  /* 0x00002808073f75b2 */ /* 0x0001220008000100 */
[----:B------:R0:W0:Y:S01]  /*0340*/  SYNCS.EXCH.64 URZ, [UR7+0x10], UR4 ;  /* 0x00001004073f75b2 */ /* 0x0000220008000100 */
[----:B------:R0:W0:Y:S01]  /*0350*/  SYNCS.EXCH.64 URZ, [UR7+0x30], UR8 ;  /* 0x00003008073f75b2 */ /* 0x0000220008000100 */
[----:B------:R0:W0:Y:S01]  /*0360*/  SYNCS.EXCH.64 URZ, [UR7+0x18], UR4 ;  /* 0x00001804073f75b2 */ /* 0x0000220008000100 */
[----:B------:R0:W0:Y:S01]  /*0370*/  SYNCS.EXCH.64 URZ, [UR7+0x38], UR8 ;  /* 0x00003808073f75b2 */ /* 0x0000220008000100 */
[----:B------:R-:W-:Y:S01]  /*0380*/  NOP ;  /* 0x0000000000007918 */ /* 0x000fe20000000000 */
.L_x_2:
[----:B------:R-:W5:Y:S01]  /*0390*/  S2UR UR15, SR_CTAID.X ;  /* 0x00000000000f79c3 */ /* 0x000f620000002500 */
[----:B------:R-:W-:Y:S01]  /*03a0*/  SHF.R.S32.HI R2, RZ, 0x1f, R3 ;  /* 0x0000001fff027819 */ /* 0x000fe20000011403 */
[----:B------:R-:W1:Y:S01]  /*03b0*/  SHFL.IDX PT, R7, R0, RZ, 0x1f ;  /* 0x00001fff00077589 */ /* 0x000e6200000e0000 */
[----:B------:R-:W-:Y:S02]  /*03c0*/  ELECT P0, URZ, PT ;  /* 0x00000000003f782f */ /* 0x000fe40003800000 */
[----:B------:R-:W-:Y:S01]  /*03d0*/  SHF.R.S32.HI R11, RZ, 0x1f, R6 ;  /* 0x0000001fff0b7819 */ /* 0x000fe20000011406 */
[----:B0-----:R-:W-:Y:S01]  /*03e0*/  ULDC UR4, c[0x0][0x150] ;  /* 0x0000540000047ab9 */ /* 0x001fe20000000800 */
[----:B------:R-:W-:Y:S01]  /*03f0*/  LEA.HI R2, R2, R3, RZ, 0x7 ;  /* 0x0000000302027211 */ /* 0x000fe200078f38ff */
[----:B------:R-:W0:Y:S01]  /*0400*/  SHFL.IDX PT, R8, R0, RZ, 0x1f ;  /* 0x00001fff00087589 */ /* 0x000e2200000e0000 */
[----:B------:R-:W2:Y:S01]  /*0410*/  S2UR UR8, SR_CTAID.Y ;  /* 0x00000000000879c3 */ /* 0x000ea20000002600 */
[----:B------:R-:W-:-:S02]  /*0420*/  ELECT P1, URZ, PT ;  /* 0x00000000003f782f */ /* 0x000fc40003820000 */
[----:B------:R-:W-:Y:S01]  /*0430*/  LOP3.LUT R2, R2, 0xffffff80, RZ, 0xc0, !PT ;  /* 0xffffff8002027812 */ /* 0x000fe200078ec0ff */
[----:B------:R-:W-:Y:S01]  /*0440*/  ULDC UR7, c[0x0][0x144] ;  /* 0x0000510000077ab9 */ /* 0x000fe20000000800 */
[----:B------:R-:W-:Y:S01]  /*0450*/  LEA.HI R11, R11, R6, RZ, 0x2 ;  /* 0x000000060b0b7211 */ /* 0x000fe200078f10ff */
[----:B------:R-:W-:Y:S01]  /*0460*/  UMOV UR18, 0x80 ;  /* 0x0000008000127882 */ /* 0x000fe20000000000 */
[----:B------:R-:W-:Y:S01]  /*0470*/  NOP ;  /* 0x0000000000007918 */ /* 0x000fe20000000000 */
[----:B------:R-:W-:Y:S01]  /*0480*/  IMAD.IADD R4, R3, 0x1, -R2 ;  /* 0x0000000103047824 */ /* 0x000fe200078e0a02 */
[----:B------:R-:W-:Y:S01]  /*0490*/  LOP3.LUT R11, R11, 0x3ffffffc, RZ, 0xc0, !PT ;  /* 0x3ffffffc0b0b7812 */ /* 0x000fe200078ec0ff */
[----:B------:R-:W-:Y:S01]  /*04a0*/  NOP ;  /* 0x0000000000007918 */ /* 0x000fe20000000000 */
[----:B------:R-:W-:Y:S01]  /*04b0*/  ULDC UR17, c[0x0][0x148] ;  /* 0x0000520000117ab9 */ /* 0x000fe20000000800 */
[----:B------:R-:W-:Y:S01]  /*04c0*/  IMAD.MOV.U32 R23, RZ, RZ, 0x1 ;  /* 0x00000001ff177424 */ /* 0x000fe200078e00ff */
[----:B------:R-:W-:Y:S01]  /*04d0*/  SHF.R.S32.HI R9, RZ, 0x1f, R4 ;  /* 0x0000001fff097819 */ /* 0x000fe20000011404 */
[----:B------:R-:W-:Y:S01]  /*04e0*/  IMAD.IADD R11, R6, 0x1, -R11 ;  /* 0x00000001060b7824 */ /* 0x000fe200078e0a0b */
[----:B------:R-:W3:Y:S01]  /*04f0*/  SHFL.IDX PT, R5, R5, RZ, 0x1f ;  /* 0x00001fff05057589 */ /* 0x000ee200000e0000 */
[----:B------:R-:W-:-:S02]  /*0500*/  ISETP.NE.AND P2, PT, RZ, UR19, PT ;  /* 0x00000013ff007c0c */ /* 0x000fc4000bf45270 */
[----:B-----5:R-:W-:Y:S02]  /*0510*/  I2FP.F32.U32 R10, UR15 ;  /* 0x0000000f000a7c45 */ /* 0x020fe40008201000 */
[----:B------:R-:W-:Y:S02]  /*0520*/  LEA.HI R2, R9, R4, RZ, 0x3 ;  /* 0x0000000409027211 */ /* 0x000fe400078f18ff */
[----:B-1----:R-:W-:Y:S01]  /*0530*/  ISETP.NE.OR P0, PT, R7, RZ, !P0 ;  /* 0x000000ff0700720c */ /* 0x002fe20004705670 */
[----:B------:R-:W-:Y:S01]  /*0540*/  FMUL R10, R10, UR4 ;  /* 0x000000040a0a7c20 */ /* 0x000fe20008400000 */
[--C-:B------:R-:W-:Y:S01]  /*0550*/  SHF.R.S32.HI R7, RZ, 0x3, R2.reuse ;  /* 0x00000003ff077819 */ /* 0x100fe20000011402 */
[----:B------:R-:W-:Y:S01]  /*0560*/  ULDC UR4, c[0x0][0x154] ;  /* 0x0000550000047ab9 */ /* 0x000fe20000000800 */
[----:B------:R-:W-:Y:S02]  /*0570*/  SHF.R.S32.HI R2, RZ, 0x1f, R2 ;  /* 0x0000001fff027819 */ /* 0x000fe40000011402 */
[----:B0-----:R-:W-:Y:S01]  /*0580*/  ISETP.NE.OR P1, PT, R8, RZ, !P1 ;  /* 0x000000ff0800720c */ /* 0x001fe20004f25670 */
[----:B------:R-:W0:Y:S01]  /*0590*/  F2I.U32.TRUNC.NTZ R10, R10 ;  /* 0x0000000a000a7305 */ /* 0x000e22000020f000 */
[----:B------:R-:W-:-:S02]  /*05a0*/  LEA.HI R2, R2, R7, RZ, 0x2 ;  /* 0x0000000702027211 */ /* 0x000fc400078f10ff */
[----:B--2---:R-:W-:Y:S02]  /*05b0*/  I2FP.F32.U32 R0, UR8 ;  /* 0x0000000800007c45 */ /* 0x004fe40008201000 */
[----:B------:R-:W-:Y:S01]  /*05c0*/  LOP3.LUT R2, R2, 0xfffffffc, RZ, 0xc0, !PT ;  /* 0xfffffffc02027812 */ /* 0x000fe200078ec0ff */
[----:B------:R-:W-:Y:S02]  /*05d0*/  VOTEU.ALL UP0, P0 ;  /* 0x00000000003f7886 */ /* 0x000fe40000000000 */
[----:B------:R-:W-:Y:S02]  /*05e0*/  FMUL R6, R0, UR4 ;  /* 0x0000000400067c20 */ /* 0x000fe40008400000 */
[----:B------:R-:W-:Y:S01]  /*05f0*/  IMAD.IADD R2, R7, 0x1, -R2 ;  /* 0x0000000107027824 */ /* 0x000fe200078e0a02 */
[----:B------:R-:W1:Y:S01]  /*0600*/  @!UP0 S2UR UR11, SR_CgaCtaId ;  /* 0x00000000000b89c3 */ /* 0x000e620000008800 */
[----:B------:R-:W-:Y:S01]  /*0610*/  VOTEU.ALL UP1, P1 ;  /* 0x00000000003f7886 */ /* 0x000fe20000820000 */
[----:B------:R-:W-:Y:S01]  /*0620*/  @!UP0 UMOV UR10, 0x400 ;  /* 0x00000400000a8882 */ /* 0x000fe20000000000 */
[----:B------:R-:W-:Y:S01]  /*0630*/  IMAD R2, R11, 0x4, R2 ;  /* 0x000000040b027824 */ /* 0x000fe200078e0202 */
[----:B0-----:R-:W-:Y:S01]  /*0640*/  R2UR UR4, R10 ;  /* 0x000000000a0472ca */ /* 0x001fe200000e0000 */
[----:B------:R-:W0:Y:S01]  /*0650*/  F2I.U32.TRUNC.NTZ R6, R6 ;  /* 0x0000000600067305 */ /* 0x000e22000020f000 */
[----:B------:R-:W-:Y:S01]  /*0660*/  @!UP1 UMOV UR13, 0x400 ;  /* 0x00000400000d9882 */ /* 0x000fe20000000000 */
[C---:B------:R-:W-:Y:S01]  /*0670*/  IMAD.SHL.U32 R7, R2.reuse, 0x4, RZ ;  /* 0x0000000402077824 */ /* 0x040fe200078e00ff */
[----:B------:R-:W-:Y:S01]  /*0680*/  LEA.HI R0, R2, R2, RZ, 0x1 ;  /* 0x0000000202007211 */ /* 0x000fe200078f08ff */
[----:B------:R-:W2:Y:S01]  /*0690*/  @!UP1 S2UR UR16, SR_CgaCtaId ;  /* 0x00000000001099c3 */ /* 0x000ea20000008800 */
[----:B------:R-:W-:Y:S01]  /*06a0*/  VOTEU.ALL UP2, P1 ;  /* 0x00000000003f7886 */ /* 0x000fe20000840000 */
[----:B------:R-:W-:Y:S01]  /*06b0*/  VOTEU.ALL UP3, P1 ;  /* 0x00000000003f7886 */ /* 0x000fe20000860000 */
[----:B------:R-:W-:Y:S01]  /*06c0*/  LOP3.LUT R11, R0, 0xfffffffe, RZ, 0xc0, !PT ;  /* 0xfffffffe000b7812 */ /* 0x000fe200078ec0ff */
[----:B------:R-:W-:Y:S01]  /*06d0*/  VOTEU.ALL UP4, P1 ;  /* 0x00000000003f7886 */ /* 0x000fe20000880000 */
[----:B------:R-:W-:Y:S01]  /*06e0*/  LOP3.LUT R22, R2, 0xc, R7, 0x78, !PT ;  /* 0x0000000c02167812 */ /* 0x000fe200078e7807 */
[----:B------:R-:W-:-:S02]  /*06f0*/  VOTEU.ALL UP5, P1 ;  /* 0x00000000003f7886 */ /* 0x000fc400008a0000 */
[----:B------:R-:W-:Y:S01]  /*0700*/  IMAD.IADD R11, R2, 0x1, -R11 ;  /* 0x00000001020b7824 */ /* 0x000fe200078e0a0b */
[----:B------:R-:W-:Y:S01]  /*0710*/  UIADD3 UR4, -UR4, URZ, URZ ;  /* 0x0000003f04047290 */ /* 0x000fe2000fffe13f */
[----:B------:R-:W5:Y:S01]  /*0720*/  LDC R2, c[0x0][0x140] ;  /* 0x00005000ff027b82 */ /* 0x000f620000000800 */
[----:B0-----:R-:W-:Y:S02]  /*0730*/  R2UR UR9, R6 ;  /* 0x00000000060972ca */ /* 0x001fe400000e0000 */
[----:B------:R-:W-:Y:S02]  /*0740*/  UIMAD UR7, UR7, UR4, UR15 ;  /* 0x00000004070772a4 */ /* 0x000fe4000f8e020f */
[----:B-1----:R-:W-:Y:S01]  /*0750*/  @!UP0 ULEA UR12, UR11, UR10, 0x18 ;  /* 0x0000000a0b0c8291 */ /* 0x002fe2000f8ec03f */
[----:B------:R-:W-:Y:S01]  /*0760*/  UMOV UR4, 0x20 ;  /* 0x0000002000047882 */ /* 0x000fe20000000000 */
[----:B------:R-:W-:-:S04]  /*0770*/  @!UP1 UIADD3 UR10, -UR18, 0x100000, URZ ;  /* 0x00100000120a9890 */ /* 0x000fc8000fffe13f */
[----:B------:R-:W-:Y:S02]  /*0780*/  @!UP1 USHF.L.U32 UR11, UR10, 0xb, URZ ;  /* 0x0000000b0a0b9899 */ /* 0x000fe4000800063f */
[----:B------:R-:W-:Y:S01]  /*0790*/  @!UP1 USHF.L.U32 UR10, UR10, 0x1, URZ ;  /* 0x000000010a0a9899 */ /* 0x000fe2000800063f */
[----:B------:R-:W-:Y:S01]  /*07a0*/  ISETP.NE.AND P3, PT, R11, UR7, PT ;  /* 0x000000070b007c0c */ /* 0x000fe2000bf65270 */
[----:B------:R-:W-:-:S04]  /*07b0*/  @!UP0 UIADD3 UR4, -UR4, 0x100000, URZ ;  /* 0x0010000004048890 */ /* 0x000fc8000fffe13f */
[----:B------:R-:W-:Y:S02]  /*07c0*/  @!UP0 USHF.L.U32 UR5, UR4, 0xb, URZ ;  /* 0x0000000b04058899 */ /* 0x000fe4000800063f */
[----:B------:R-:W-:Y:S01]  /*07d0*/  @!UP0 USHF.L.U32 UR4, UR4, 0x1, URZ ;  /* 0x0000000104048899 */ /* 0x000fe2000800063f */
[----:B------:R-:W-:Y:S01]  /*07e0*/  VOTEU.ALL UP0, P0 ;  /* 0x00000000003f7886 */ /* 0x000fe20000000000 */
[----:B--2---:R-:W-:Y:S01]  /*07f0*/  @!UP1 ULEA UR13, UR16, UR13, 0x18 ;  /* 0x0000000d100d9291 */ /* 0x004fe2000f8ec03f */
[----:B------:R-:W-:Y:S01]  /*0800*/  VOTEU.ALL UP1, P0 ;  /* 0x00000000003f7886 */ /* 0x000fe20000020000 */
[----:B------:R-:W-:Y:S01]  /*0810*/  UIADD3 UR9, -UR9, URZ, URZ ;  /* 0x0000003f09097290 */ /* 0x000fe2000fffe13f */
[----:B------:R-:W-:Y:S01]  /*0820*/  LOP3.LUT P0, RZ, R4, 0x7, RZ, 0xc0, !PT ;  /* 0x0000000704ff7812 */ /* 0x000fe2000780c0ff */
[----:B------:R-:W0:Y:S06]  /*0830*/  FENCE.VIEW.ASYNC.S ;  /* 0x00000000000073c6 */ /* 0x000e2c0000000000 */
[----:B0-----:R-:W0:Y:S01]  /*0840*/  @!UP0 SYNCS.EXCH.64 URZ, [UR12+0x70], UR4 ;  /* 0x000070040c3f85b2 */ /* 0x001e220008000100 */
[----:B------:R-:W-:-:S02]  /*0850*/  @P3 LEA.HI R0, R22, R22, RZ, 0x1 ;  /* 0x0000001616003211 */ /* 0x000fc400078f08ff */
[----:B-----5:R-:W-:Y:S02]  /*0860*/  ISETP.EQ.U32.AND P1, PT, R2, 0x1, PT ;  /* 0x000000010200780c */ /* 0x020fe40003f22070 */
[----:B------:R-:W-:Y:S02]  /*0870*/  @P3 SHF.R.S32.HI R0, RZ, 0x1, R0 ;  /* 0x00000001ff003819 */ /* 0x000fe40000011400 */
[----:B------:R-:W-:Y:S01]  /*0880*/  ISETP.LT.U32.AND P0, PT, R22, 0x2, !P0 ;  /* 0x000000021600780c */ /* 0x000fe20004701070 */
[----:B------:R1:W2:Y:S01]  /*0890*/  @!UP1 SYNCS.EXCH.64 URZ, [UR12+0x78], UR4 ;  /* 0x000078040c3f95b2 */ /* 0x0002a20008000100 */
[----:B------:R-:W-:Y:S01]  /*08a0*/  NOP ;  /* 0x0000000000007918 */ /* 0x000fe20000000000 */
[----:B-1----:R-:W-:Y:S01]  /*08b0*/  UIMAD UR4, UR17, UR9, UR8 ;  /* 0x00000009110472a4 */ /* 0x002fe2000f8e0208 */
[----:B------:R1:W0:Y:S05]  /*08c0*/  @!UP2 SYNCS.EXCH.64 URZ, [UR13+0x50], UR10 ;  /* 0x0000500a0d3fa5b2 */ /* 0x00022a0008000100 */
[----:B------:R-:W-:-:S02]  /*08d0*/  @P3 ISETP.NE.AND P4, PT, R0, UR4, PT ;  /* 0x0000000400003c0c */ /* 0x000fc4000bf85270 */
[----:B------:R-:W-:Y:S02]  /*08e0*/  SEL R0, RZ, 0x1, !P0 ;  /* 0x00000001ff007807 */ /* 0x000fe40004000000 */
[----:B------:R-:W-:-:S04]  /*08f0*/  @P3 SEL R23, RZ, 0x1, P4 ;  /* 0x00000001ff173807 */ /* 0x000fc80002000000 */
[----:B------:R-:W-:Y:S01]  /*0900*/  LOP3.LUT R23, R23, R0, RZ, 0xc0, !PT ;  /* 0x0000000017177212 */ /* 0x000fe200078ec0ff */
[----:B------:R1:W0:Y:S01]  /*0910*/  @!UP3 SYNCS.EXCH.64 URZ, [UR13+0x58], UR10 ;  /* 0x0000580a0d3fb5b2 */ /* 0x0002220008000100 */
[----:B------:R1:W0:Y:S01]  /*0920*/  @!UP4 SYNCS.EXCH.64 URZ, [UR13+0x60], UR10 ;  /* 0x0000600a0d3fc5b2 */ /* 0x0002220008000100 */
[----:B------:R1:W0:Y:S01]  /*0930*/  @!UP5 SYNCS.EXCH.64 URZ, [UR13+0x68], UR10 ;  /* 0x0000680a0d3fd5b2 */ /* 0x0002220008000100 */
[----:B------:R-:W-:Y:S01]  /*0940*/  NOP ;  /* 0x0000000000007918 */ /* 0x000fe20000000000 */
[----:B-1-3--:R-:W-:Y:S05]  /*0950*/  @!P1 BRA `(.L_x_3) ;  /* 0x0000000000089947 */ /* 0x00afea0003800000 */
[----:B0-2-4-:R-:W-:Y:S01]  /*0960*/  UCGABAR_ARV ;  /* 0x00000000000079c7 */ /* 0x015fe20008000000 */
[----:B------:R-:W-:Y:S05]  /*0970*/  BRA `(.L_x_4) ;  /* 0x0000000000047947 */ /* 0x000fea0003800000 */
.L_x_3:
[----:B0-2-4-:R-:W-:Y:S01]  /*0980*/  NOP ;  /* 0x0000000000007918 */ /* 0x015fe20000000000 */
.L_x_4:
[----:B------:R-:W-:Y:S01]  /*0990*/  ULDC.64 UR4, c[0x0][0x598] ;  /* 0x0001660000047ab9 */ /* 0x000fe20000000a00 */
[----:B------:R-:W-:Y:S01]  /*09a0*/  ULDC.64 UR54, c[0x0][0x208] ;  /* 0x0000820000367ab9 */ /* 0x000fe20000000a00 */
[----:B------:R-:W-:-:S04]  /*09b0*/  ISETP.NE.U32.AND P0, PT, RZ, UR4, PT ;  /* 0x00000004ff007c0c */ /* 0x000fc8000bf05070 */
[----:B------:R-:W-:-:S13]  /*09c0*/  ISETP.NE.AND.EX P0, PT, RZ, UR5, PT, P0 ;  /* 0x00000005ff007c0c */ /* 0x000fda000bf05300 */
[----:B------:R-:W-:Y:S05]  /*09d0*/  @!P0 BRA `(.L_x_5) ;  /* 0x00000000001c8947 */ /* 0x000fea0003800000 */
[----:B------:R-:W0:Y:S02]  /*09e0*/  LDC.64 R6, c[0x0][0x598] ;  /* 0x00016600ff067b82 */ /* 0x000e240000000a00 */
[----:B0-----:R-:W2:Y:S02]  /*09f0*/  LDG.E.64 R6, desc[UR54][R6.64] ;  /* 0x0000003606067981 */ /* 0x001ea4000c1e1b00 */
[----:B--2---:R-:W-:-:S04]  /*0a00*/  ISETP.NE.U32.AND P0, PT, R6, RZ, PT ;  /* 0x000000ff0600720c */ /* 0x004fc80003f05070 */
[----:B------:R-:W-:-:S13]  /*0a10*/  ISETP.NE.AND.EX P0, PT, R7, RZ, PT, P0 ;  /* 0x000000ff0700720c */ /* 0x000fda0003f05300 */
[----:B------:R-:W-:Y:S05]  /*0a20*/  @!P0 BRA `(.L_x_5) ;  /* 0x0000000000088947 */ /* 0x000fea0003800000 */
[----:B------:R0:W5:Y:S01]  /*0a30*/  LD.E R88, desc[UR54][R6.64] ;  /* 0x0000003606587980 */ /* 0x000162000c101900 */
[----:B------:R-:W-:Y:S05]  /*0a40*/  BRA `(.L_x_6) ;  /* 0x0000000000247947 */ /* 0x000fea0003800000 */
.L_x_5:
[----:B------:R-:W-:Y:S02]  /*0a50*/  ULDC.64 UR4, c[0x0][0x588] ;  /* 0x0001620000047ab9 */ /* 0x000fe40000000a00 */
[----:B------:R-:W-:-:S04]  /*0a60*/  ISETP.NE.U32.AND P0, PT, RZ, UR4, PT ;  /* 0x00000004ff007c0c */ /* 0x000fc8000bf05070 */
[----:B------:R-:W-:-:S13]  /*0a70*/  ISETP.NE.AND.EX P0, PT, RZ, UR5, PT, P0 ;  /* 0x00000005ff007c0c */ /* 0x000fda000bf05300 */
[----:B------:R-:W-:Y:S05]  /*0a80*/  @!P0 BRA `(.L_x_7) ;  /* 0x00000000000c8947 */ /* 0x000fea0003800000 */
[----:B------:R-:W0:Y:S02]  /*0a90*/  LDC.64 R88, c[0x0][0x588] ;  /* 0x00016200ff587b82 */ /* 0x000e240000000a00 */
[----:B0-----:R1:W5:Y:S01]  /*0aa0*/  LDG.E R88, desc[UR54][R88.64] ;  /* 0x0000003658587981 */ /* 0x001362000c1e1900 */
[----:B------:R-:W-:Y:S05]  /*0ab0*/  BRA `(.L_x_6) ;  /* 0x0000000000087947 */ /* 0x000fea0003800000 */
.L_x_7:
[----:B------:R-:W-:Y:S02]  /*0ac0*/  ULDC UR4, c[0x0][0x580] ;  /* 0x0001600000047ab9 */ /* 0x000fe40000000800 */
[----:B------:R-:W-:-:S07]  /*0ad0*/  IMAD.U32 R88, RZ, RZ, UR4 ;  /* 0x00000004ff587e24 */ /* 0x000fce000f8e00ff */
.L_x_6:
[----:B------:R-:W-:Y:S02]  /*0ae0*/  ULDC.64 UR4, c[0x0][0x5a0] ;  /* 0x0001680000047ab9 */ /* 0x000fe40000000a00 */
[----:B------:R-:W-:-:S04]  /*0af0*/  ISETP.NE.U32.AND P0, PT, RZ, UR4, PT ;  /* 0x00000004ff007c0c */ /* 0x000fc8000bf05070 */
[----:B------:R-:W-:-:S13]  /*0b00*/  ISETP.NE.AND.EX P0, PT, RZ, UR5, PT, P0 ;  /* 0x00000005ff007c0c */ /* 0x000fda000bf05300 */
[----:B------:R-:W-:Y:S05]  /*0b10*/  @!P0 BRA `(.L_x_8) ;  /* 0x00000000001c8947 */ /* 0x000fea0003800000 */
[----:B0-----:R-:W0:Y:S02]  /*0b20*/  LDC.64 R6, c[0x0][0x5a0] ;  /* 0x00016800ff067b82 */ /* 0x001e240000000a00 */
[----:B0-----:R-:W2:Y:S02]  /*0b30*/  LDG.E.64 R6, desc[UR54][R6.64] ;  /* 0x0000003606067981 */ /* 0x001ea4000c1e1b00 */
[----:B--2---:R-:W-:-:S04]  /*0b40*/  ISETP.NE.U32.AND P0, PT, R6, RZ, PT ;  /* 0x000000ff0600720c */ /* 0x004fc80003f05070 */
[----:B------:R-:W-:-:S13]  /*0b50*/  ISETP.NE.AND.EX P0, PT, R7, RZ, PT, P0 ;  /* 0x000000ff0700720c */ /* 0x000fda0003f05300 */
[----:B------:R-:W-:Y:S05]  /*0b60*/  @!P0 BRA `(.L_x_8) ;  /* 0x0000000000088947 */ /* 0x000fea0003800000 */
[----:B-1----:R0:W5:Y:S01]  /*0b70*/  LD.E R89, desc[UR54][R6.64] ;  /* 0x0000003606597980 */ /* 0x002162000c101900 */
[----:B------:R-:W-:Y:S05]  /*0b80*/  BRA `(.L_x_9) ;  /* 0x0000000000247947 */ /* 0x000fea0003800000 */
.L_x_8:
[----:B------:R-:W-:Y:S02]  /*0b90*/  ULDC.64 UR4, c[0x0][0x590] ;  /* 0x0001640000047ab9 */ /* 0x000fe40000000a00 */
[----:B------:R-:W-:-:S04]  /*0ba0*/  ISETP.NE.U32.AND P0, PT, RZ, UR4, PT ;  /* 0x00000004ff007c0c */ /* 0x000fc8000bf05070 */
[----:B------:R-:W-:-:S13]  /*0bb0*/  ISETP.NE.AND.EX P0, PT, RZ, UR5, PT, P0 ;  /* 0x00000005ff007c0c */ /* 0x000fda000bf05300 */
[----:B------:R-:W-:Y:S05]  /*0bc0*/  @!P0 BRA `(.L_x_10) ;  /* 0x00000000000c8947 */ /* 0x000fea0003800000 */
[----:B0-----:R-:W1:Y:S02]  /*0bd0*/  LDC.64 R6, c[0x0][0x590] ;  /* 0x00016400ff067b82 */ /* 0x001e640000000a00 */
[----:B-1----:R1:W5:Y:S01]  /*0be0*/  LDG.E R89, desc[UR54][R6.64] ;  /* 0x0000003606597981 */ /* 0x002362000c1e1900 */
[----:B------:R-:W-:Y:S05]  /*0bf0*/  BRA `(.L_x_9) ;  /* 0x0000000000087947 */ /* 0x000fea0003800000 */
.L_x_10:
[----:B------:R-:W-:Y:S02]  /*0c00*/  ULDC UR4, c[0x0][0x584] ;  /* 0x0001610000047ab9 */ /* 0x000fe40000000800 */
[----:B-1----:R-:W-:-:S07]  /*0c10*/  IMAD.U32 R89, RZ, RZ, UR4 ;  /* 0x00000004ff597e24 */ /* 0x002fce000f8e00ff */
.L_x_9:
[----:B------:R-:W-:Y:S01]  /*0c20*/  ULDC UR4, c[0x0][0x65c] ;  /* 0x0001970000047ab9 */ /* 0x000fe20000000800 */
[----:B01----:R-:W0:Y:S01]  /*0c30*/  LDC.64 R6, c[0x0][0x650] ;  /* 0x00019400ff067b82 */ /* 0x003e220000000a00 */
[----:B------:R-:W-:Y:S01]  /*0c40*/  UISETP.NE.AND UP2, UPT, UR4, 0x1, UPT ;  /* 0x000000010400788c */ /* 0x000fe2000bf45270 */
[----:B------:R-:W-:Y:S01]  /*0c50*/  IMAD.MOV.U32 R18, RZ, RZ, -0x1 ;  /* 0xffffffffff127424 */ /* 0x000fe200078e00ff */
[----:B------:R-:W-:Y:S01]  /*0c60*/  UISETP.NE.AND UP0, UPT, UR19, 0x2, UPT ;  /* 0x000000021300788c */ /* 0x000fe2000bf05270 */
[----:B------:R-:W-:Y:S01]  /*0c70*/  IMAD.MOV.U32 R2, RZ, RZ, -0x1 ;  /* 0xffffffffff027424 */ /* 0x000fe200078e00ff */
[----:B------:R-:W-:Y:S01]  /*0c80*/  UP2UR UR38, UPR, URZ, 0x4 ;  /* 0x000000043f267883 */ /* 0x000fe20008000000 */
[----:B------:R-:W-:-:S06]  /*0c90*/  IMAD.MOV.U32 R19, RZ, RZ, -0x1 ;  /* 0xffffffffff137424 */ /* 0x000fcc00078e00ff */
[----:B------:R-:W-:Y:S01]  /*0ca0*/  @UP2 ULDC UR12, c[0x0][0x10] ;  /* 0x00000400000c2ab9 */ /* 0x000fe20000000800 */
[----:B------:R-:W-:Y:S01]  /*0cb0*/  @UP2 UMOV UR4, UR8 ;  /* 0x0000000800042c82 */ /* 0x000fe20008000000 */
[----:B------:R-:W-:Y:S01]  /*0cc0*/  @UP2 UMOV UR5, URZ ;  /* 0x0000003f00052c82 */ /* 0x000fe20008000000 */
[----:B------:R-:W-:Y:S01]  /*0cd0*/  @!UP2 ULDC UR16, c[0x0][0xc] ;  /* 0x000003000010aab9 */ /* 0x000fe20000000800 */
[----:B------:R-:W-:Y:S01]  /*0ce0*/  @UP2 UIMAD.WIDE.U32 UR12, UR15, UR12, UR4 ;  /* 0x0000000c0f0c22a5 */ /* 0x000fe2000f8e0004 */
[----:B------:R-:W-:Y:S02]  /*0cf0*/  ULDC UR10, c[0x0][0xc] ;  /* 0x00000300000a7ab9 */ /* 0x000fe40000000800 */
[----:B------:R-:W-:Y:S01]  /*0d00*/  @UP2 UMOV UR4, URZ ;  /* 0x0000003f00042c82 */ /* 0x000fe20008000000 */
[----:B------:R-:W-:Y:S01]  /*0d10*/  UMOV UR5, URZ ;  /* 0x0000003f00057c82 */ /* 0x000fe20008000000 */
[----:B------:R-:W-:Y:S01]  /*0d20*/  @UP2 UIADD3 UR18, UR13, UR4, URZ ;  /* 0x000000040d122290 */ /* 0x000fe2000fffe03f */
[----:B------:R-:W-:-:S02]  /*0d30*/  ULDC UR11, c[0x0][0x10] ;  /* 0x00000400000b7ab9 */ /* 0x000fc40000000800 */
[----:B------:R-:W-:Y:S01]  /*0d40*/  UMOV UR4, UR15 ;  /* 0x0000000f00047c82 */ /* 0x000fe20008000000 */
[----:B------:R-:W-:Y:S02]  /*0d50*/  UIMAD.WIDE.U32 UR10, UR10, UR11, URZ ;  /* 0x0000000b0a0a72a5 */ /* 0x000fe4000f8e003f */
[----:B------:R-:W-:Y:S01]  /*0d60*/  @!UP2 UIMAD.WIDE.U32 UR4, UR8, UR16, UR4 ;  /* 0x000000100804a2a5 */ /* 0x000fe2000f8e0004 */
[----:B------:R-:W-:Y:S02]  /*0d70*/  ULDC UR13, c[0x0][0x14] ;  /* 0x00000500000d7ab9 */ /* 0x000fe40000000800 */
[----:B------:R-:W-:Y:S02]  /*0d80*/  UIMAD.WIDE.U32 UR52, UR10, UR13, URZ ;  /* 0x0000000d0a3472a5 */ /* 0x000fe4000f8e003f */
[----:B------:R-:W-:Y:S02]  /*0d90*/  UIMAD UR39, UR11, UR13, URZ ;  /* 0x0000000d0b2772a4 */ /* 0x000fe4000f8e023f */
[----:B------:R-:W-:Y:S01]  /*0da0*/  @!UP2 UMOV UR12, UR4 ;  /* 0x00000004000cac82 */ /* 0x000fe20008000000 */
[----:B------:R-:W-:Y:S01]  /*0db0*/  @!UP2 UMOV UR18, UR5 ;  /* 0x000000050012ac82 */ /* 0x000fe20008000000 */
[----:B------:R-:W-:-:S02]  /*0dc0*/  UIADD3 UR39, UR53, UR39, URZ ;  /* 0x0000002735277290 */ /* 0x000fc4000fffe03f */
[----:B------:R-:W-:-:S04]  /*0dd0*/  UIADD3 UR4, UP1, UR12, UR52, URZ ;  /* 0x000000340c047290 */ /* 0x000fc8000ff3e03f */
[----:B------:R-:W-:Y:S02]  /*0de0*/  UIADD3.X UR5, UR18, UR39, URZ, UP1, !UPT ;  /* 0x0000002712057290 */ /* 0x000fe40008ffe43f */
[----:B------:R-:W-:Y:S02]  /*0df0*/  USEL UR4, UR4, UR12, !UP0 ;  /* 0x0000000c04047287 */ /* 0x000fe4000c000000 */
[----:B------:R-:W-:-:S04]  /*0e00*/  USEL UR5, UR5, UR18, !UP0 ;  /* 0x0000001205057287 */ /* 0x000fc8000c000000 */
[----:B0-----:R-:W-:Y:S01]  /*0e10*/  ISETP.LE.U32.AND P0, PT, R6, UR4, PT ;  /* 0x0000000406007c0c */ /* 0x001fe2000bf03070 */
[----:B------:R-:W-:Y:S02]  /*0e20*/  IMAD.U32 R16, RZ, RZ, UR4 ;  /* 0x00000004ff107e24 */ /* 0x000fe4000f8e00ff */
[----:B------:R-:W-:Y:S02]  /*0e30*/  IMAD.U32 R0, RZ, RZ, UR5 ;  /* 0x00000005ff007e24 */ /* 0x000fe4000f8e00ff */
[----:B------:R-:W-:-:S03]  /*0e40*/  IMAD.U32 R17, RZ, RZ, UR5 ;  /* 0x00000005ff117e24 */ /* 0x000fc6000f8e00ff */
[----:B------:R-:W-:Y:S02]  /*0e50*/  ISETP.GE.U32.AND.EX P0, PT, R0, R7, PT, P0 ;  /* 0x000000070000720c */ /* 0x000fe40003f06100 */
[----:B------:R-:W-:-:S11]  /*0e60*/  PRMT R0, RZ, 0x7610, R0 ;  /* 0x00007610ff007816 */ /* 0x000fd60000000000 */
[----:B------:R-:W-:Y:S05]  /*0e70*/  @P0 BRA `(.L_x_11) ;  /* 0x0000000400500947 */ /* 0x000fea0003800000 */
[----:B------:R-:W-:Y:S01]  /*0e80*/  ULDC.64 UR18, c[0x0][0x628] ;  /* 0x00018a0000127ab9 */ /* 0x000fe20000000a00 */
[C---:B------:R-:W-:Y:S01]  /*0e90*/  R2UR UR20, R16.reuse ;  /* 0x00000000101472ca */ /* 0x040fe200000e0000 */
[----:B------:R-:W-:Y:S01]  /*0ea0*/  ULDC UR16, c[0x0][0x630] ;  /* 0x00018c0000107ab9 */ /* 0x000fe20000000800 */
[----:B------:R-:W-:Y:S02]  /*0eb0*/  ISETP.NE.U32.AND P0, PT, RZ, UR18, PT ;  /* 0x00000012ff007c0c */ /* 0x000fe4000bf05070 */
[----:B------:R-:W-:Y:S02]  /*0ec0*/  R2UR UR4, R16 ;  /* 0x00000000100472ca */ /* 0x000fe400000e0000 */
[----:B------:R-:W-:Y:S02]  /*0ed0*/  ISETP.NE.AND.EX P0, PT, RZ, UR19, PT, P0 ;  /* 0x00000013ff007c0c */ /* 0x000fe4000bf05300 */
[----:B------:R-:W-:-:S11]  /*0ee0*/  R2UR UR5, R17 ;  /* 0x00000000110572ca */ /* 0x000fd600000e0000 */
[----:B------:R-:W-:Y:S05]  /*0ef0*/  @!P0 BRA `(.L_x_12) ;  /* 0x0000000000308947 */ /* 0x000fea0003800000 */
[----:B------:R-:W-:Y:S01]  /*0f00*/  R2UR UR4, R16 ;  /* 0x00000000100472ca */ /* 0x000fe200000e0000 */
[----:B------:R-:W-:Y:S01]  /*0f10*/  ULDC UR12, c[0x0][0x634] ;  /* 0x00018d00000c7ab9 */ /* 0x000fe20000000800 */
[----:B------:R-:W-:-:S11]  /*0f20*/  R2UR UR15, R17 ;  /* 0x00000000110f72ca */ /* 0x000fd600000e0000 */
[----:B------:R-:W-:-:S04]  /*0f30*/  UIADD3 UR12, UP1, UR4, UR12, URZ ;  /* 0x0000000c040c7290 */ /* 0x000fc8000ff3e03f */
[----:B------:R-:W-:-:S04]  /*0f40*/  UIADD3.X UR15, URZ, UR15, URZ, UP1, !UPT ;  /* 0x0000000f3f0f7290 */ /* 0x000fc80008ffe43f */
[----:B------:R-:W-:-:S04]  /*0f50*/  UIMAD.WIDE.U32 UR4, UR15, UR18, URZ ;  /* 0x000000120f0472a5 */ /* 0x000fc8000f8e003f */
[----:B------:R-:W-:Y:S02]  /*0f60*/  UIMAD.WIDE.U32 UR10, UP1, UR12, UR19, UR4 ;  /* 0x000000130c0a72a5 */ /* 0x000fe4000f820004 */
[----:B------:R-:W-:Y:S02]  /*0f70*/  UIMAD.WIDE.U32 UR4, UR12, UR18, URZ ;  /* 0x000000120c0472a5 */ /* 0x000fe4000f8e003f */
[----:B------:R-:W-:Y:S02]  /*0f80*/  UIADD3.X UR13, URZ, URZ, URZ, UP1, !UPT ;  /* 0x0000003f3f0d7290 */ /* 0x000fe40008ffe43f */
[----:B------:R-:W-:Y:S01]  /*0f90*/  UIADD3 URZ, UP1, UR5, UR10, URZ ;  /* 0x0000000a053f7290 */ /* 0x000fe2000ff3e03f */
[----:B------:R-:W-:-:S03]  /*0fa0*/  UMOV UR12, UR11 ;  /* 0x0000000b000c7c82 */ /* 0x000fc60008000000 */
[----:B------:R-:W-:-:S12]  /*0fb0*/  UIMAD.WIDE.U32.X UR4, UR15, UR19, UR12, UP1 ;  /* 0x000000130f0472a5 */ /* 0x000fd800088e040c */
.L_x_12:
[----:B------:R-:W-:Y:S01]  /*0fc0*/  USHF.R.U64 UR4, UR4, UR16, UR5 ;  /* 0x0000001004047299 */ /* 0x000fe20008001205 */
[----:B------:R-:W-:Y:S01]  /*0fd0*/  R2UR UR11, R17 ;  /* 0x00000000110b72ca */ /* 0x000fe200000e0000 */
[----:B------:R-:W-:Y:S02]  /*0fe0*/  USHF.R.U32.HI UR5, URZ, UR16, UR5 ;  /* 0x000000103f057299 */ /* 0x000fe40008011605 */
[----:B------:R-:W-:Y:S01]  /*0ff0*/  UIADD3 UR12, UP1, URZ, -UR4, URZ ;  /* 0x800000043f0c7290 */ /* 0x000fe2000ff3e03f */
[----:B------:R-:W-:Y:S01]  /*1000*/  ULDC.64 UR18, c[0x0][0x620] ;  /* 0x0001880000127ab9 */ /* 0x000fe20000000a00 */
[----:B------:R-:W-:Y:S02]  /*1010*/  UISETP.NE.AND UP2, UPT, UR38, URZ, UPT ;  /* 0x0000003f2600728c */ /* 0x000fe4000bf45270 */
[----:B------:R-:W-:Y:S01]  /*1020*/  UIADD3.X UR5, URZ, ~UR5, URZ, UP1, !UPT ;  /* 0x800000053f057290 */ /* 0x000fe20008ffe43f */
[----:B------:R-:W-:Y:S01]  /*1030*/  UMOV UR10, UR20 ;  /* 0x00000014000a7c82 */ /* 0x000fe20008000000 */
[----:B------:R-:W-:-:S02]  /*1040*/  ULDC UR13, c[0x0][0x618] ;  /* 0x00018600000d7ab9 */ /* 0x000fc40000000800 */
[----:B------:R-:W-:Y:S02]  /*1050*/  UIMAD UR5, UR5, UR18, URZ ;  /* 0x00000012050572a4 */ /* 0x000fe4000f8e023f */
[----:B------:R-:W-:Y:S02]  /*1060*/  UIMAD.WIDE.U32 UR10, UR12, UR18, UR10 ;  /* 0x000000120c0a72a5 */ /* 0x000fe4000f8e000a */
[----:B------:R-:W-:Y:S02]  /*1070*/  UIMAD UR12, UR12, UR19, UR5 ;  /* 0x000000130c0c72a4 */ /* 0x000fe4000f8e0205 */
[----:B------:R-:W-:Y:S02]  /*1080*/  @UP2 UIMAD UR7, UR17, UR9, UR8 ;  /* 0x00000009110722a4 */ /* 0x000fe4000f8e0208 */
[----:B------:R-:W-:Y:S01]  /*1090*/  UIADD3 UR11, UR11, UR12, URZ ;  /* 0x0000000c0b0b7290 */ /* 0x000fe2000fffe03f */
[----:B------:R-:W-:Y:S01]  /*10a0*/  ULDC.64 UR8, c[0x0][0x640] ;  /* 0x0001900000087ab9 */ /* 0x000fe20000000a00 */
[----:B------:R-:W-:-:S02]  /*10b0*/  ULDC UR15, c[0x0][0x608] ;  /* 0x00018200000f7ab9 */ /* 0x000fc40000000800 */
[----:B------:R-:W-:Y:S01]  /*10c0*/  USHF.R.U64 UR20, UR10, UR13, UR11 ;  /* 0x0000000d0a147299 */ /* 0x000fe2000800120b */
[----:B------:R-:W-:Y:S01]  /*10d0*/  ISETP.NE.U32.AND P0, PT, RZ, UR8, PT ;  /* 0x00000008ff007c0c */ /* 0x000fe2000bf05070 */
[----:B------:R-:W-:Y:S01]  /*10e0*/  USHF.R.U32.HI UR11, URZ, UR13, UR11 ;  /* 0x0000000d3f0b7299 */ /* 0x000fe2000801160b */
[----:B------:R-:W-:Y:S02]  /*10f0*/  ULDC UR21, c[0x0][0x658] ;  /* 0x0001960000157ab9 */ /* 0x000fe40000000800 */
[----:B------:R-:W-:Y:S01]  /*1100*/  ISETP.NE.AND.EX P0, PT, RZ, UR9, PT, P0 ;  /* 0x00000009ff007c0c */ /* 0x000fe2000bf05300 */
[----:B------:R-:W-:Y:S02]  /*1110*/  USHF.R.U64 UR25, UR20, UR15, UR11 ;  /* 0x0000000f14197299 */ /* 0x000fe4000800120b */
[----:B------:R-:W-:Y:S01]  /*1120*/  USHF.R.U32.HI UR11, URZ, UR15, UR11 ;  /* 0x0000000f3f0b7299 */ /* 0x000fe2000801160b */
[----:B------:R-:W-:Y:S01]  /*1130*/  UMOV UR10, 0xffffffff ;  /* 0xffffffff000a7882 */ /* 0x000fe20000000000 */
[----:B------:R-:W-:Y:S01]  /*1140*/  ULDC UR5, c[0x0][0x600] ;  /* 0x0001800000057ab9 */ /* 0x000fe20000000800 */
[----:B------:R-:W-:-:S02]  /*1150*/  USHF.L.U32 UR10, UR10, UR21, URZ ;  /* 0x000000150a0a7299 */ /* 0x000fc4000800063f */
[----:B------:R-:W-:Y:S02]  /*1160*/  USHF.R.U64 UR26, UR25, UR21, UR11 ;  /* 0x00000015191a7299 */ /* 0x000fe4000800120b */
[----:B------:R-:W-:Y:S02]  /*1170*/  ULOP3.LUT UR15, URZ, UR10, URZ, 0x33, !UPT ;  /* 0x0000000a3f0f7292 */ /* 0x000fe4000f8e333f */
[----:B------:R-:W-:Y:S02]  /*1180*/  UIADD3 UR19, UR5, -0x1, URZ ;  /* 0xffffffff05137890 */ /* 0x000fe4000fffe03f */
[----:B------:R-:W-:Y:S01]  /*1190*/  USHF.R.U32.HI UR11, URZ, UR21, UR11 ;  /* 0x000000153f0b7299 */ /* 0x000fe2000801160b */
[----:B------:R-:W-:Y:S01]  /*11a0*/  ULDC UR22, c[0x0][0x648] ;  /* 0x0001920000167ab9 */ /* 0x000fe20000000800 */
[----:B------:R-:W-:Y:S01]  /*11b0*/  ULDC UR23, c[0x0][0x638] ;  /* 0x00018e0000177ab9 */ /* 0x000fe20000000800 */
[----:B------:R-:W-:Y:S01]  /*11c0*/  UMOV UR24, 0x1 ;  /* 0x0000000100187882 */ /* 0x000fe20000000000 */
[----:B------:R-:W-:Y:S01]  /*11d0*/  UMOV UR10, UR26 ;  /* 0x0000001a000a7c82 */ /* 0x000fe20008000000 */
[----:B------:R-:W-:Y:S07]  /*11e0*/  @!P0 BRA `(.L_x_13) ;  /* 0x0000000000308947 */ /* 0x000fee0003800000 */
[----:B------:R-:W-:Y:S02]  /*11f0*/  ULDC UR16, c[0x0][0x64c] ;  /* 0x0001930000107ab9 */ /* 0x000fe40000000800 */
        /* <DEDUP_REMOVED lines=8> */
[----:B------:R-:W-:-:S07]  /*1280*/  UIMAD.WIDE.U32.X UR8, UR18, UR9, UR16, UP1 ;  /* 0x00000009120872a5 */ /* 0x000fce00088e0410 */
[----:B------:R-:W-:Y:S01]  /*1290*/  UMOV UR10, UR8 ;  /* 0x00000008000a7c82 */ /* 0x000fe20008000000 */
[----:B------:R-:W-:-:S05]  /*12a0*/  UMOV UR11, UR9 ;  /* 0x00000009000b7c82 */ /* 0x000fca0008000000 */
.L_x_13:
[----:B------:R-:W-:Y:S01]  /*12b0*/  USHF.R.U64 UR9, UR10, UR22, UR11 ;  /* 0x000000160a097299 */ /* 0x000fe2000800120b */
[----:B------:R-:W-:Y:S01]  /*12c0*/  IMAD.MOV.U32 R0, RZ, RZ, 0x1 ;  /* 0x00000001ff007424 */ /* 0x000fe200078e00ff */
[----:B------:R-:W-:Y:S01]  /*12d0*/  USHF.L.U32 UR8, UR24, UR21, URZ ;  /* 0x0000001518087299 */ /* 0x000fe2000800063f */
[----:B------:R-:W-:Y:S01]  /*12e0*/  IMAD.U32 R19, RZ, RZ, UR4 ;  /* 0x00000004ff137e24 */ /* 0x000fe2000f8e00ff */
[----:B------:R-:W-:Y:S02]  /*12f0*/  ULOP3.LUT UR15, UR25, UR15, URZ, 0xc0, !UPT ;  /* 0x0000000f190f7292 */ /* 0x000fe4000f8ec03f */
[----:B------:R-:W-:Y:S02]  /*1300*/  UIADD3 UR10, -UR9, URZ, URZ ;  /* 0x0000003f090a7290 */ /* 0x000fe4000fffe13f */
[----:B------:R-:W-:Y:S02]  /*1310*/  UIMAD UR15, UR8, UR9, UR15 ;  /* 0x00000009080f72a4 */ /* 0x000fe4000f8e020f */
[----:B------:R-:W-:-:S02]  /*1320*/  ULOP3.LUT UR19, UR20, UR19, URZ, 0xc0, !UPT ;  /* 0x0000001314137292 */ /* 0x000fc4000f8ec03f */
[----:B------:R-:W-:Y:S01]  /*1330*/  UIMAD UR8, UR10, UR23, UR26 ;  /* 0x000000170a0872a4 */ /* 0x000fe2000f8e021a */
[----:B------:R-:W-:Y:S01]  /*1340*/  ULDC UR9, c[0x0][0x610] ;  /* 0x0001840000097ab9 */ /* 0x000fe20000000800 */
[----:B------:R-:W-:Y:S02]  /*1350*/  UISETP.NE.AND UP1, UPT, UR38, URZ, UPT ;  /* 0x0000003f2600728c */ /* 0x000fe4000bf25270 */
[----:B------:R-:W-:Y:S02]  /*1360*/  UIMAD UR7, UR15, UR9, UR7 ;  /* 0x000000090f0772a4 */ /* 0x000fe4000f8e0207 */
[----:B------:R-:W-:-:S04]  /*1370*/  UIMAD UR8, UR8, UR5, UR19 ;  /* 0x00000005080872a4 */ /* 0x000fc8000f8e0213 */
[----:B------:R-:W-:Y:S02]  /*1380*/  USEL UR5, UR8, UR7, !UP1 ;  /* 0x0000000708057287 */ /* 0x000fe4000c800000 */
[----:B------:R-:W-:-:S04]  /*1390*/  USEL UR7, UR7, UR8, !UP1 ;  /* 0x0000000807077287 */ /* 0x000fc8000c800000 */
[----:B------:R-:W-:Y:S02]  /*13a0*/  IMAD.U32 R2, RZ, RZ, UR5 ;  /* 0x00000005ff027e24 */ /* 0x000fe4000f8e00ff */
[----:B------:R-:W-:-:S07]  /*13b0*/  IMAD.U32 R18, RZ, RZ, UR7 ;  /* 0x00000007ff127e24 */ /* 0x000fce000f8e00ff */
.L_x_11:
[----:B------:R-:W-:Y:S05]  /*13c0*/  @!P1 BRA `(.L_x_14) ;  /* 0x00000000000c9947 */ /* 0x000fea0003800000 */
[----:B------:R-:W-:Y:S01]  /*13d0*/  UCGABAR_WAIT ;  /* 0x0000000000007dc7 */ /* 0x000fe20008000000 */
[----:B------:R-:W-:Y:S01]  /*13e0*/  CCTL.IVALL ;  /* 0x00000000ff00798f */ /* 0x000fe20002000000 */
[----:B------:R-:W-:Y:S05]  /*13f0*/  BRA `(.L_x_15) ;  /* 0x0000000000047947 */ /* 0x000fea0003800000 */
.L_x_14:
[----:B------:R-:W-:Y:S06]  /*1400*/  BAR.SYNC.DEFER_BLOCKING 0x0 ;  /* 0x0000000000007b1d */ /* 0x000fec0000010000 */
.L_x_15:
[----:B------:R-:W-:Y:S02]  /*1410*/  ULDC UR4, c[0x0][0x28c] ;  /* 0x0000a30000047ab9 */ /* 0x000fe40000000800 */
[----:B------:R-:W-:-:S04]  /*1420*/  UIADD3 UR4, UR4, 0x7f, URZ ;  /* 0x0000007f04047890 */ /* 0x000fc8000fffe03f */
[----:B------:R-:W-:-:S04]  /*1430*/  USHF.R.S32.HI UR5, URZ, 0x1f, UR4 ;  /* 0x0000001f3f057899 */ /* 0x000fc80008011404 */
[----:B------:R-:W-:-:S04]  /*1440*/  ULEA.HI UR5, UR5, UR4, URZ, 0x7 ;  /* 0x0000000405057291 */ /* 0x000fc8000f8f383f */
[----:B------:R-:W-:Y:S01]  /*1450*/  USHF.R.S32.HI UR37, URZ, 0x7, UR5 ;  /* 0x000000073f257899 */ /* 0x000fe20008011405 */
[----:B------:R-:W-:Y:S11]  /*1460*/  @!P2 BRA `(.L_x_16) ;  /* 0x000000580098a947 */ /* 0x000ff60003800000 */
[----:B------:R-:W-:-:S06]  /*1470*/  UISETP.GT.U32.AND UP1, UPT, UR14, 0x1, UPT ;  /* 0x000000010e00788c */ /* 0x000fcc000bf24070 */
[----:B------:R-:W-:-:S13]  /*1480*/  PLOP3.LUT P0, PT, PT, PT, UP1, 0x80, 0x0 ;  /* 0x000000000000781c */ /* 0x000fda0003f0f018 */
[----:B------:R-:W-:Y:S05]  /*1490*/  @P0 EXIT ;  /* 0x000000000000094d */ /* 0x000fea0003800000 */
.L_x_17:
[----:B------:R-:W-:-:S08]  /*14a0*/  NOP ;  /* 0x0000000000007918 */ /* 0x000fd00000000000 */
[----:B------:R-:W0:Y:S02]  /*14b0*/  USETMAXREG.TRY_ALLOC.CTAPOOL UP1, 0xe8 ;  /* 0x000000e8000079c8 */ /* 0x000e240008020600 */
[----:B0-----:R-:W-:-:S13]  /*14c0*/  PLOP3.LUT P0, PT, PT, PT, UP1, 0x80, 0x0 ;  /* 0x000000000000781c */ /* 0x001fda0003f0f018 */
[----:B------:R-:W-:Y:S05]  /*14d0*/  @!P0 BRA `(.L_x_17) ;  /* 0xfffffffc00f08947 */ /* 0x000fea000383ffff */
[----:B------:R-:W-:-:S13]  /*14e0*/  LOP3.LUT P0, RZ, R0, 0xff, RZ, 0xc0, !PT ;  /* 0x000000ff00ff7812 */ /* 0x000fda000780c0ff */
[----:B------:R-:W-:Y:S05]  /*14f0*/  @!P0 EXIT ;  /* 0x000000000000894d */ /* 0x000fea0003800000 */
[----:B------:R-:W0:Y:S01]  /*1500*/  S2UR UR5, SR_CgaCtaId ;  /* 0x00000000000579c3 */ /* 0x000e220000008800 */
[CC--:B------:R-:W-:Y:S01]  /*1510*/  LEA.HI R0, R9.reuse, R4.reuse, RZ, 0x2 ;  /* 0x0000000409007211 */ /* 0x0c0fe200078f10ff */
[----:B------:R-:W-:Y:S01]  /*1520*/  UMOV UR42, 0x400 ;  /* 0x00000400002a7882 */ /* 0x000fe20000000000 */
[----:B------:R-:W-:Y:S01]  /*1530*/  LEA.HI R9, R9, R4, RZ, 0x5 ;  /* 0x0000000409097211 */ /* 0x000fe200078f28ff */
[----:B------:R-:W-:Y:S01]  /*1540*/  USHF.R.U32.HI UR4, URZ, 0x2, UR37 ;  /* 0x000000023f047899 */ /* 0x000fe20008011625 */
[--C-:B------:R-:W-:Y:S01]  /*1550*/  SHF.R.S32.HI R90, RZ, 0x2, R0.reuse ;  /* 0x00000002ff5a7819 */ /* 0x100fe20000011400 */
[----:B------:R-:W-:Y:S01]  /*1560*/  ULOP3.LUT UR45, UR37, 0x3, URZ, 0xc0, !UPT ;  /* 0x00000003252d7892 */ /* 0x000fe2000f8ec03f */
[----:B------:R-:W-:Y:S01]  /*1570*/  SHF.R.S32.HI R3, RZ, 0x1f, R0 ;  /* 0x0000001fff037819 */ /* 0x000fe20000011400 */
[----:B------:R-:W1:Y:S01]  /*1580*/  LDC.64 R6, c[0x0][0x5c8] ;  /* 0x00017200ff067b82 */ /* 0x000e620000000a00 */
[----:B------:R-:W-:Y:S01]  /*1590*/  SHF.R.S32.HI R9, RZ, 0x5, R9 ;  /* 0x00000005ff097819 */ /* 0x000fe20000011409 */
[----:B------:R-:W-:Y:S01]  /*15a0*/  UISETP.LT.AND UP1, UPT, UR37, 0x1, UPT ;  /* 0x000000012500788c */ /* 0x000fe2000bf21270 */
[----:B------:R-:W-:Y:S01]  /*15b0*/  LEA.HI R3, R3, R90, RZ, 0x3 ;  /* 0x0000005a03037211 */ /* 0x000fe200078f18ff */
[----:B------:R-:W-:Y:S01]  /*15c0*/  ULOP3.LUT UR4, UR4, 0x1, URZ, 0xc0, !UPT ;  /* 0x0000000104047892 */ /* 0x000fe2000f8ec03f */
[----:B------:R-:W-:-:S02]  /*15d0*/  ULDC UR44, c[0x0][0x658] ;  /* 0x00019600002c7ab9 */ /* 0x000fc40000000800 */
[----:B------:R-:W-:Y:S01]  /*15e0*/  LOP3.LUT R3, R3, 0xfffffff8, RZ, 0xc0, !PT ;  /* 0xfffffff803037812 */ /* 0x000fe200078ec0ff */
[----:B------:R-:W2:Y:S01]  /*15f0*/  LDC R96, c[0x0][0x288] ;  /* 0x0000a200ff607b82 */ /* 0x000ea20000000800 */
[----:B------:R-:W-:Y:S01]  /*1600*/  UMOV UR6, 0xffffffff ;  /* 0xffffffff00067882 */ /* 0x000fe20000000000 */
[----:B------:R-:W-:Y:S01]  /*1610*/  ULDC UR8, c[0x0][0x284] ;  /* 0x0000a10000087ab9 */ /* 0x000fe20000000800 */
[----:B------:R-:W-:Y:S01]  /*1620*/  USEL UR45, UR45, URZ, !UP0 ;  /* 0x0000003f2d2d7287 */ /* 0x000fe2000c000000 */
[----:B------:R-:W-:Y:S01]  /*1630*/  IMAD.IADD R90, R90, 0x1, -R3 ;  /* 0x000000015a5a7824 */ /* 0x000fe200078e0a03 */
[----:B------:R-:W-:Y:S01]  /*1640*/  LOP3.LUT R3, R0, 0xfffffffc, RZ, 0xc0, !PT ;  /* 0xfffffffc00037812 */ /* 0x000fe200078ec0ff */
[----:B------:R-:W-:Y:S01]  /*1650*/  VIADD R0, R5, 0xffffffff ;  /* 0xffffffff05007836 */ /* 0x000fe20000000000 */
[----:B------:R-:W-:Y:S01]  /*1660*/  USEL UR46, UR37, 0x1, UP1 ;  /* 0x00000001252e7887 */ /* 0x000fe20008800000 */
[--C-:B------:R-:W-:Y:S01]  /*1670*/  IMAD R99, R9, -0x10, -R90.reuse ;  /* 0xfffffff009637824 */ /* 0x100fe200078e0a5a */
[----:B0-----:R-:W-:Y:S01]  /*1680*/  ULEA UR42, UR5, UR42, 0x18 ;  /* 0x0000002a052a7291 */ /* 0x001fe2000f8ec03f */
[----:B------:R-:W-:Y:S01]  /*1690*/  IMAD.IADD R3, R4, 0x1, -R3 ;  /* 0x0000000104037824 */ /* 0x000fe200078e0a03 */
[C---:B------:R-:W-:Y:S01]  /*16a0*/  ISETP.NE.AND P0, PT, R0.reuse, RZ, PT ;  /* 0x000000ff0000720c */ /* 0x040fe20003f05270 */
[----:B------:R-:W-:Y:S01]  /*16b0*/  IMAD.SHL.U32 R0, R0, 0x8, RZ ;  /* 0x0000000800007824 */ /* 0x000fe200078e00ff */
[----:B------:R-:W-:Y:S01]  /*16c0*/  UIADD3 UR50, UR42, 0x50, URZ ;  /* 0x000000502a327890 */ /* 0x000fe2000fffe03f */
[--C-:B------:R-:W-:Y:S01]  /*16d0*/  SHF.R.S32.HI R91, RZ, 0x1f, R90.reuse ;  /* 0x0000001fff5b7819 */ /* 0x100fe2000001145a */
[----:B------:R-:W-:Y:S01]  /*16e0*/  IMAD.SHL.U32 R92, R3, 0x2, RZ ;  /* 0x00000002035c7824 */ /* 0x000fe200078e00ff */
[----:B------:R-:W-:Y:S01]  /*16f0*/  USHF.L.U32 UR6, UR6, UR44, URZ ;  /* 0x0000002c06067299 */ /* 0x000fe2000800063f */
[----:B------:R-:W-:Y:S01]  /*1700*/  LOP3.LUT R0, R0, 0x8, RZ, 0xc0, !PT ;  /* 0x0000000800007812 */ /* 0x000fe200078ec0ff */
[----:B------:R-:W-:Y:S01]  /*1710*/  UISETP.EQ.U32.AND UP0, UPT, UR4, 0x1, !UP0 ;  /* 0x000000010400788c */ /* 0x000fe2000c702070 */
[----:B------:R-:W-:Y:S01]  /*1720*/  IMAD.WIDE R90, R9, 0x10, R90 ;  /* 0x00000010095a7825 */ /* 0x000fe200078e025a */
[C---:B-1----:R-:W-:Y:S01]  /*1730*/  SHF.L.U64.HI R94, R6.reuse, 0x3, R7 ;  /* 0x00000003065e7819 */ /* 0x042fe20000010207 */
[----:B------:R-:W-:Y:S01]  /*1740*/  ULDC UR43, c[0x0][0x600] ;  /* 0x00018000002b7ab9 */ /* 0x000fe20000000800 */
[----:B------:R-:W-:Y:S01]  /*1750*/  SEL R100, RZ, 0x1, P0 ;  /* 0x00000001ff647807 */ /* 0x000fe20000000000 */
[----:B------:R-:W-:Y:S01]  /*1760*/  IMAD.SHL.U32 R95, R6, 0x8, RZ ;  /* 0x00000008065f7824 */ /* 0x000fe200078e00ff */
[----:B------:R-:W-:Y:S01]  /*1770*/  LEA R97, R5, UR50, 0x3 ;  /* 0x0000003205617c11 */ /* 0x000fe2000f8e18ff */
[----:B--2---:R-:W-:Y:S01]  /*1780*/  IMAD R96, R3, -0x2, R96 ;  /* 0xfffffffe03607824 */ /* 0x004fe200078e0260 */
[C---:B------:R-:W-:Y:S01]  /*1790*/  LOP3.LUT R101, R0.reuse, 0x8, RZ, 0x3c, !PT ;  /* 0x0000000800657812 */ /* 0x040fe200078e3cff */
[----:B------:R-:W-:Y:S01]  /*17a0*/  VIADD R99, R99, UR8 ;  /* 0x0000000863637c36 */ /* 0x000fe20008000000 */
[----:B------:R-:W-:Y:S01]  /*17b0*/  LOP3.LUT R98, R0, 0x18, RZ, 0x3c, !PT ;  /* 0x0000001800627812 */ /* 0x000fe200078e3cff */
[----:B------:R-:W-:Y:S01]  /*17c0*/  UMOV UR7, 0x1 ;  /* 0x0000000100077882 */ /* 0x000fe20000000000 */
[----:B------:R-:W-:Y:S01]  /*17d0*/  SHF.R.S32.HI R93, RZ, 0x1f, R92 ;  /* 0x0000001fff5d7819 */ /* 0x000fe2000001145c */
[----:B------:R-:W-:-:S02]  /*17e0*/  ULOP3.LUT UR49, UR40, 0x1, URZ, 0xfc, !UPT ;  /* 0x0000000128317892 */ /* 0x000fc4000f8efc3f */
[----:B------:R-:W-:Y:S02]  /*17f0*/  USHF.L.U32 UR36, UR37, 0x1, URZ ;  /* 0x0000000125247899 */ /* 0x000fe4000800063f */
[----:B------:R-:W-:Y:S02]  /*1800*/  USHF.L.U64.HI UR41, UR52, 0x1, UR39 ;  /* 0x0000000134297899 */ /* 0x000fe40008010227 */
[----:B------:R-:W-:Y:S02]  /*1810*/  UIADD3 UR43, UR43, -0x1, URZ ;  /* 0xffffffff2b2b7890 */ /* 0x000fe4000fffe03f */
[----:B------:R-:W-:Y:S02]  /*1820*/  USHF.L.U32 UR44, UR7, UR44, URZ ;  /* 0x0000002c072c7299 */ /* 0x000fe4000800063f */
[----:B------:R-:W-:Y:S02]  /*1830*/  UIADD3 UR46, -UR46, UR37, URZ ;  /* 0x000000252e2e7290 */ /* 0x000fe4000fffe13f */
[----:B------:R-:W-:-:S02]  /*1840*/  ULOP3.LUT UR47, URZ, UR6, URZ, 0x33, !UPT ;  /* 0x000000063f2f7292 */ /* 0x000fc4000f8e333f */
[----:B------:R-:W-:-:S12]  /*1850*/  USEL UR48, URZ, 0x1, !UP0 ;  /* 0x000000013f307887 */ /* 0x000fd8000c000000 */
.L_x_165:
[----:B------:R-:W-:-:S04]  /*1860*/  SHF.L.U32 R0, R100, 0x1f, RZ ;  /* 0x0000001f64007819 */ /* 0x000fc800000006ff */
[----:B------:R-:W0:Y:S02]  /*1870*/  SYNCS.PHASECHK.TRANS64.TRYWAIT P0, [R97+URZ+-0x8], R0 ;  /* 0xfffff800610075a7 */ /* 0x000e24000800017f */
[----:B012345:R-:W-:Y:S05]  /*1880*/  @!P0 BRA `(.L_x_18) ;  /* 0x0000006400d08947 */ /* 0x03ffea0003800000 */
.L_x_187:
[----:B------:R-:W-:Y:S02]  /*1890*/  ULDC UR4, c[0x0][0x28c] ;  /* 0x0000a30000047ab9 */ /* 0x000fe40000000800 */
[----:B------:R-:W-:-:S13]  /*18a0*/  ISETP.LT.AND P0, PT, RZ, UR4, PT ;  /* 0x00000004ff007c0c */ /* 0x000fda000bf01270 */
[----:B------:R-:W-:Y:S05]  /*18b0*/  @P0 BRA `(.L_x_19) ;  /* 0x0000000000400947 */ /* 0x000fea0003800000 */
[----:B0-----:R-:W-:Y:S01]  /*18c0*/  MOV R0, 0x0 ;  /* 0x0000000000007802 */ /* 0x001fe20000000f00 */
[----:B------:R-:W-:Y:S01]  /*18d0*/  ULDC.64 UR4, c[0x4][0x68] ;  /* 0x01001a0000047ab9 */ /* 0x000fe20000000a00 */
[----:B------:R-:W-:Y:S01]  /*18e0*/  ULDC.64 UR6, c[0x4][0x8] ;  /* 0x0100020000067ab9 */ /* 0x000fe20000000a00 */
[----:B------:R-:W-:Y:S01]  /*18f0*/  IMAD.U32 R4, RZ, RZ, UR4 ;  /* 0x00000004ff047e24 */ /* 0x000fe2000f8e00ff */
[----:B------:R0:W1:Y:S01]  /*1900*/  LDC.64 R14, c[0x4][R0] ;  /* 0x01000000000e7b82 */ /* 0x0000620000000a00 */
[----:B------:R-:W-:Y:S01]  /*1910*/  IMAD.U32 R5, RZ, RZ, UR5 ;  /* 0x00000005ff057e24 */ /* 0x000fe2000f8e00ff */
[----:B------:R-:W-:Y:S01]  /*1920*/  ULDC.64 UR4, c[0x4][0x70] ;  /* 0x01001c0000047ab9 */ /* 0x000fe20000000a00 */
[----:B------:R-:W-:Y:S02]  /*1930*/  IMAD.U32 R10, RZ, RZ, UR6 ;  /* 0x00000006ff0a7e24 */ /* 0x000fe4000f8e00ff */
[----:B------:R-:W-:Y:S02]  /*1940*/  IMAD.U32 R6, RZ, RZ, UR4 ;  /* 0x00000004ff067e24 */ /* 0x000fe4000f8e00ff */
[----:B------:R-:W-:-:S02]  /*1950*/  IMAD.U32 R7, RZ, RZ, UR5 ;  /* 0x00000005ff077e24 */ /* 0x000fc4000f8e00ff */
[----:B------:R-:W-:Y:S02]  /*1960*/  IMAD.U32 R11, RZ, RZ, UR7 ;  /* 0x00000007ff0b7e24 */ /* 0x000fe4000f8e00ff */
[----:B------:R-:W-:Y:S02]  /*1970*/  IMAD.MOV.U32 R8, RZ, RZ, 0x1e1 ;  /* 0x000001e1ff087424 */ /* 0x000fe400078e00ff */
[----:B------:R-:W-:Y:S02]  /*1980*/  IMAD.MOV.U32 R12, RZ, RZ, 0x1 ;  /* 0x00000001ff0c7424 */ /* 0x000fe400078e00ff */
[----:B0-----:R-:W-:-:S07]  /*1990*/  IMAD.MOV.U32 R13, RZ, RZ, RZ ;  /* 0x000000ffff0d7224 */ /* 0x001fce00078e00ff */
[----:B------:R-:W-:-:S07]  /*19a0*/  LEPC R20, `(.L_x_19) ;  /* 0x000000001014794e */ /* 0x000fce0000000000 */
[----:B-1---5:R-:W-:Y:S05]  /*19b0*/  CALL.ABS.NOINC R14 ;  /* 0x000000000e007343 */ /* 0x022fea0003c00000 */
.L_x_19:
[----:B0-----:R-:W-:-:S05]  /*19c0*/  IMAD.U32 R0, RZ, RZ, UR49 ;  /* 0x00000031ff007e24 */ /* 0x001fca000f8e00ff */
[----:B------:R-:W-:-:S13]  /*19d0*/  ISETP.NE.AND P0, PT, R0, 0x3, PT ;  /* 0x000000030000780c */ /* 0x000fda0003f05270 */
[----:B------:R-:W-:Y:S05]  /*19e0*/  @!P0 BRA `(.L_x_20) ;  /* 0x0000000000048947 */ /* 0x000fea0003800000 */
[----:B------:R-:W-:Y:S01]  /*19f0*/  BPT.TRAP 0x1 ;  /* 0x000000040000795c */ /* 0x000fe20000300000 */
.L_x_20:
[----:B------:R-:W-:Y:S02]  /*1a00*/  IMAD.U32 R3, RZ, RZ, UR45 ;  /* 0x0000002dff037e24 */ /* 0x000fe4000f8e00ff */
[----:B------:R-:W-:-:S03]  /*1a10*/  IMAD.U32 R0, RZ, RZ, UR48 ;  /* 0x00000030ff007e24 */ /* 0x000fc6000f8e00ff */
[----:B------:R-:W-:Y:S02]  /*1a20*/  LEA R3, R3, UR42, 0x3 ;  /* 0x0000002a03037c11 */ /* 0x000fe4000f8e18ff */
[----:B------:R-:W-:-:S04]  /*1a30*/  SHF.L.U32 R0, R0, 0x1f, RZ ;  /* 0x0000001f00007819 */ /* 0x000fc800000006ff */
[----:B------:R0:W1:Y:S01]  /*1a40*/  SYNCS.PHASECHK.TRANS64.TRYWAIT P1, [R3+URZ], R0 ;  /* 0x00000000030075a7 */ /* 0x000062000802017f */
[----:B------:R-:W-:Y:S05]  /*1a50*/  @!P0 BRA `(.L_x_21) ;  /* 0x0000000000048947 */ /* 0x000fea0003800000 */
[----:B------:R-:W-:Y:S01]  /*1a60*/  BPT.TRAP 0x1 ;  /* 0x000000040000795c */ /* 0x000fe20000300000 */
.L_x_21:
[----:B------:R-:W-:-:S05]  /*1a70*/  IMAD.U32 R4, RZ, RZ, UR46 ;  /* 0x0000002eff047e24 */ /* 0x000fca000f8e00ff */
[----:B------:R-:W-:Y:S01]  /*1a80*/  ISETP.GE.AND P2, PT, R4, 0x1, PT ;  /* 0x000000010400780c */ /* 0x000fe20003f46270 */
[----:B-1----:R-:W-:-:S12]  /*1a90*/  @P1 BRA `(.L_x_22) ;  /* 0x0000000000081947 */ /* 0x002fd80003800000 */
[----:B------:R-:W1:Y:S02]  /*1aa0*/  SYNCS.PHASECHK.TRANS64.TRYWAIT P1, [R3+URZ], R0 ;  /* 0x00000000030075a7 */ /* 0x000e64000802017f */
[----:B-1----:R-:W-:Y:S05]  /*1ab0*/  @!P1 BRA `(.L_x_23) ;  /* 0x0000006400589947 */ /* 0x002fea0003800000 */
.L_x_22:
[----:B------:R-:W-:Y:S05]  /*1ac0*/  WARPSYNC.ALL ;  /* 0x0000000000007948 */ /* 0x000fea0003800000 */
[----:B------:R-:W-:Y:S01]  /*1ad0*/  UIADD3 UR4, UR42, 0x180, URZ ;  /* 0x000001802a047890 */ /* 0x000fe2000fffe03f */
[----:B------:R-:W-:Y:S01]  /*1ae0*/  WARPGROUP.ARRIVE ;  /* 0x00000000000079c5 */ /* 0x000fe20000000000 */
[----:B------:R-:W-:Y:S02]  /*1af0*/  UIADD3 UR5, UR42, 0x10180, URZ ;  /* 0x000101802a057890 */ /* 0x000fe4000fffe03f */
[----:B------:R-:W-:Y:S02]  /*1b00*/  USHF.R.U32.HI UR4, URZ, 0x4, UR4 ;  /* 0x000000043f047899 */ /* 0x000fe40008011604 */
[----:B------:R-:W-:-:S02]  /*1b10*/  USHF.R.U32.HI UR5, URZ, 0x4, UR5 ;  /* 0x000000043f057899 */ /* 0x000fc40008011605 */
[----:B------:R-:W-:Y:S02]  /*1b20*/  ULOP3.LUT UR4, UR4, 0x3fff, URZ, 0xc0, !UPT ;  /* 0x00003fff04047892 */ /* 0x000fe4000f8ec03f */
[----:B------:R-:W-:Y:S02]  /*1b30*/  ULOP3.LUT UR5, UR5, 0x3fff, URZ, 0xc0, !UPT ;  /* 0x00003fff05057892 */ /* 0x000fe4000f8ec03f */
[----:B------:R-:W-:Y:S02]  /*1b40*/  ULOP3.LUT UR8, UR4, 0x10000, URZ, 0xfc, !UPT ;  /* 0x0001000004087892 */ /* 0x000fe4000f8efc3f */
[----:B------:R-:W-:Y:S02]  /*1b50*/  ULOP3.LUT UR9, UR5, 0x10000, URZ, 0xfc, !UPT ;  /* 0x0001000005097892 */ /* 0x000fe4000f8efc3f */
[----:B------:R-:W-:Y:S02]  /*1b60*/  ULEA UR11, UR45, UR8, 0xa ;  /* 0x000000082d0b7291 */ /* 0x000fe4000f8e503f */
[----:B------:R-:W-:Y:S01]  /*1b70*/  ULEA UR10, UR45, UR9, 0xb ;  /* 0x000000092d0a7291 */ /* 0x000fe2000f8e583f */
[----:B------:R-:W-:Y:S01]  /*1b80*/  UMOV UR5, 0x40000040 ;  /* 0x4000004000057882 */ /* 0x000fe20000000000 */
[----:B------:R-:W-:-:S03]  /*1b90*/  UMOV UR7, 0x40000040 ;  /* 0x4000004000077882 */ /* 0x000fc60000000000 */
[----:B------:R-:W-:Y:S02]  /*1ba0*/  UMOV UR4, UR11 ;  /* 0x0000000b00047c82 */ /* 0x000fe40008000000 */
[----:B------:R-:W-:Y:S02]  /*1bb0*/  UMOV UR6, UR10 ;  /* 0x0000000a00067c82 */ /* 0x000fe40008000000 */
[----:B------:R-:W-:Y:S01]  /*1bc0*/  HGMMA.64x128x16.F32.BF16 R24, gdesc[UR4], RZ, !UPT, gsb0 ;  /* 0x01e00000041879f0 */ /* 0x000fe2000c0018ff */
[----:B------:R-:W-:Y:S02]  /*1bd0*/  UIADD3 UR4, UR11, 0x2, URZ ;  /* 0x000000020b047890 */ /* 0x000fe4000fffe03f */
[----:B------:R-:W-:Y:S01]  /*1be0*/  UIADD3 UR6, UR10, 0x2, URZ ;  /* 0x000000020a067890 */ /* 0x000fe2000fffe03f */
[----:B------:R-:W-:Y:S01]  /*1bf0*/  UMOV UR5, 0x40000040 ;  /* 0x4000004000057882 */ /* 0x000fe20000000000 */
[----:B------:R-:W-:Y:S01]  /*1c00*/  UMOV UR7, 0x40000040 ;  /* 0x4000004000077882 */ /* 0x000fe20000000000 */
[----:B------:R-:W-:-:S02]  /*1c10*/  WARPGROUP.DEPBAR.LE gsb0, 0x0 ;  /* 0x00008000000079c5 */ /* 0x000fc40000010000 */
[----:B------:R-:W-:-:S06]  /*1c20*/  WARPGROUP.ARRIVE ;  /* 0x00000000000079c5 */ /* 0x000fcc0000000000 */
[----:B------:R-:W-:Y:S01]  /*1c30*/  HGMMA.64x128x16.F32.BF16 R24, gdesc[UR4], R24, gsb0 ;  /* 0x01e00000041879f0 */ /* 0x000fe20008001818 */
[----:B------:R-:W-:Y:S02]  /*1c40*/  UIADD3 UR4, UR11, 0x4, URZ ;  /* 0x000000040b047890 */ /* 0x000fe4000fffe03f */
[----:B------:R-:W-:Y:S01]  /*1c50*/  UIADD3 UR6, UR10, 0x4, URZ ;  /* 0x000000040a067890 */ /* 0x000fe2000fffe03f */
[----:B------:R-:W-:Y:S01]  /*1c60*/  UMOV UR5, 0x40000040 ;  /* 0x4000004000057882 */ /* 0x000fe20000000000 */
[----:B------:R-:W-:Y:S01]  /*1c70*/  UMOV UR7, 0x40000040 ;  /* 0x4000004000077882 */ /* 0x000fe20000000000 */
[----:B------:R-:W-:Y:S02]  /*1c80*/  WARPGROUP.DEPBAR.LE gsb0, 0x0 ;  /* 0x00008000000079c5 */ /* 0x000fe40000010000 */
        /* <DEDUP_REMOVED lines=36> */
[----:B------:R-:W-:Y:S03]  /*1ed0*/  HGMMA.64x128x16.F32.BF16 R24, gdesc[UR4], R24, gsb0 ;  /* 0x01e00000041879f0 */ /* 0x000fe60008001818 */
[----:B------:R-:W-:Y:S02]  /*1ee0*/  WARPGROUP.DEPBAR.LE gsb0, 0x0 ;  /* 0x00008000000079c5 */ /* 0x000fe40000010000 */
[----:B------:R-:W-:Y:S05]  /*1ef0*/  @!P2 BRA `(.L_x_24) ;  /* 0x000000040088a947 */ /* 0x000fea0003800000 */
[----:B------:R-:W-:Y:S01]  /*1f00*/  UIADD3 UR10, UR45, 0x1, URZ ;  /* 0x000000012d0a7890 */ /* 0x000fe2000fffe03f */
[----:B01----:R-:W-:Y:S02]  /*1f10*/  IMAD.U32 R0, RZ, RZ, UR46 ;  /* 0x0000002eff007e24 */ /* 0x003fe4000f8e00ff */
[----:B------:R-:W-:Y:S01]  /*1f20*/  IMAD.U32 R3, RZ, RZ, UR45 ;  /* 0x0000002dff037e24 */ /* 0x000fe2000f8e00ff */
[----:B------:R-:W-:-:S04]  /*1f30*/  UISETP.NE.AND UP0, UPT, UR10, 0x4, UPT ;  /* 0x000000040a00788c */ /* 0x000fc8000bf05270 */
[----:B------:R-:W-:Y:S02]  /*1f40*/  USEL UR4, URZ, 0x1, UP0 ;  /* 0x000000013f047887 */ /* 0x000fe40008000000 */
[----:B------:R-:W-:Y:S02]  /*1f50*/  USEL UR10, UR10, URZ, UP0 ;  /* 0x0000003f0a0a7287 */ /* 0x000fe40008000000 */
[----:B------:R-:W-:-:S06]  /*1f60*/  ULOP3.LUT UR4, UR48, UR4, URZ, 0x3c, !UPT ;  /* 0x0000000430047292 */ /* 0x000fcc000f8e3c3f */
[----:B------:R-:W-:-:S07]  /*1f70*/  IMAD.U32 R6, RZ, RZ, UR4 ;  /* 0x00000004ff067e24 */ /* 0x000fce000f8e00ff */
.L_x_31:
[----:B------:R-:W-:Y:S05]  /*1f80*/  @!P0 BRA `(.L_x_25) ;  /* 0x0000000000048947 */ /* 0x000fea0003800000 */
[----:B------:R-:W-:Y:S01]  /*1f90*/  BPT.TRAP 0x1 ;  /* 0x000000040000795c */ /* 0x000fe20000300000 */
.L_x_25:
[----:B------:R-:W-:Y:S01]  /*1fa0*/  ULEA UR4, UR10, UR42, 0x3 ;  /* 0x0000002a0a047291 */ /* 0x000fe2000f8e183f */
[----:B------:R-:W-:-:S08]  /*1fb0*/  SHF.L.U32 R4, R6, 0x1f, RZ ;  /* 0x0000001f06047819 */ /* 0x000fd000000006ff */
[----:B------:R0:W1:Y:S01]  /*1fc0*/  SYNCS.PHASECHK.TRANS64.TRYWAIT P1, [UR4], R4 ;  /* 0x00000004ff0075a7 */ /* 0x0000620008020144 */
[----:B------:R-:W-:Y:S05]  /*1fd0*/  @!P0 BRA `(.L_x_26) ;  /* 0x0000000000048947 */ /* 0x000fea0003800000 */
[----:B------:R-:W-:Y:S01]  /*1fe0*/  BPT.TRAP 0x1 ;  /* 0x000000040000795c */ /* 0x000fe20000300000 */
.L_x_26:
[----:B-1----:R-:W-:Y:S05]  /*1ff0*/  @P1 BRA `(.L_x_27) ;  /* 0x0000000000081947 */ /* 0x002fea0003800000 */
[----:B------:R-:W1:Y:S02]  /*2000*/  SYNCS.PHASECHK.TRANS64.TRYWAIT P1, [UR4], R4 ;  /* 0x00000004ff0075a7 */ /* 0x000e640008020144 */
[----:B-1----:R-:W-:Y:S05]  /*2010*/  @!P1 BRA `(.L_x_28) ;  /* 0x0000006000149947 */ /* 0x002fea0003800000 */
.L_x_27:
[----:B------:R-:W-:Y:S01]  /*2020*/  ULEA UR12, UR10, UR8, 0xa ;  /* 0x000000080a0c7291 */ /* 0x000fe2000f8e503f */
[----:B------:R-:W-:Y:S01]  /*2030*/  WARPGROUP.ARRIVE ;  /* 0x00000000000079c5 */ /* 0x000fe20000000000 */
[----:B------:R-:W-:Y:S01]  /*2040*/  ULEA UR11, UR10, UR9, 0xb ;  /* 0x000000090a0b7291 */ /* 0x000fe2000f8e583f */
[----:B------:R-:W-:Y:S01]  /*2050*/  UMOV UR5, 0x40000040 ;  /* 0x4000004000057882 */ /* 0x000fe20000000000 */
[----:B------:R-:W-:-:S03]  /*2060*/  UMOV UR7, 0x40000040 ;  /* 0x4000004000077882 */ /* 0x000fc60000000000 */
[----:B------:R-:W-:Y:S02]  /*2070*/  UMOV UR4, UR12 ;  /* 0x0000000c00047c82 */ /* 0x000fe40008000000 */
[----:B------:R-:W-:Y:S02]  /*2080*/  UMOV UR6, UR11 ;  /* 0x0000000b00067c82 */ /* 0x000fe40008000000 */
[----:B------:R-:W-:Y:S01]  /*2090*/  HGMMA.64x128x16.F32.BF16 R24, gdesc[UR4], R24, gsb0 ;  /* 0x01e00000041879f0 */ /* 0x000fe20008001818 */
        /* <DEDUP_REMOVED lines=51> */
[----:B------:R-:W-:Y:S01]  /*23d0*/  BPT.TRAP 0x1 ;  /* 0x000000040000795c */ /* 0x000fe20000300000 */
.L_x_29:
[----:B------:R-:W-:Y:S01]  /*23e0*/  ISETP.NE.AND P1, PT, R23, RZ, PT ;  /* 0x000000ff1700720c */ /* 0x000fe20003f25270 */
[----:B------:R-:W-:-:S12]  /*23f0*/  UISETP.GT.U32.AND UP0, UPT, UR40, 0x1, UPT ;  /* 0x000000012800788c */ /* 0x000fd8000bf04070 */
[----:B01----:R-:W-:-:S05]  /*2400*/  @P1 LEA R4, R3, UR42, 0x3 ;  /* 0x0000002a03041c11 */ /* 0x003fca000f8e18ff */
[----:B------:R-:W-:-:S05]  /*2410*/  @P1 VIADD R5, R4, 0x20 ;  /* 0x0000002004051836 */ /* 0x000fca0000000000 */
[----:B------:R-:W-:-:S04]  /*2420*/  @P1 PRMT R5, R22, 0x654, R5 ;  /* 0x0000065416051816 */ /* 0x000fc80000000005 */
[----:B------:R0:W-:Y:S01]  /*2430*/  @P1 SYNCS.ARRIVE.TRANS64.RED.A1T0 RZ, [R5+URZ], RZ ;  /* 0x000000ff05ff19a7 */ /* 0x0001e2000810043f */
[----:B------:R-:W-:-:S13]  /*2440*/  PLOP3.LUT P1, PT, PT, PT, UP0, 0x80, 0x0 ;  /* 0x000000000000781c */ /* 0x000fda0003f2f008 */
[----:B0-----:R-:W-:Y:S05]  /*2450*/  @P1 BRA `(.L_x_30) ;  /* 0x0000000000041947 */ /* 0x001fea0003800000 */
[----:B------:R-:W-:Y:S01]  /*2460*/  BPT.TRAP 0x1 ;  /* 0x000000040000795c */ /* 0x000fe20000300000 */
.L_x_30:
[----:B------:R-:W-:Y:S01]  /*2470*/  UIADD3 UR10, UR10, 0x1, URZ ;  /* 0x000000010a0a7890 */ /* 0x000fe2000fffe03f */
[C---:B------:R-:W-:Y:S01]  /*2480*/  ISETP.GT.AND P2, PT, R0.reuse, 0x1, PT ;  /* 0x000000010000780c */ /* 0x040fe20003f44270 */
[----:B------:R-:W-:Y:S02]  /*2490*/  VIADD R3, R3, 0x1 ;  /* 0x0000000103037836 */ /* 0x000fe40000000000 */
[----:B------:R-:W-:Y:S01]  /*24a0*/  UISETP.NE.AND UP0, UPT, UR10, 0x4, UPT ;  /* 0x000000040a00788c */ /* 0x000fe2000bf05270 */
[----:B------:R-:W-:Y:S02]  /*24b0*/  VIADD R0, R0, 0xffffffff ;  /* 0xffffffff00007836 */ /* 0x000fe40000000000 */
[C---:B------:R-:W-:Y:S01]  /*24c0*/  ISETP.NE.AND P1, PT, R3.reuse, 0x4, PT ;  /* 0x000000040300780c */ /* 0x040fe20003f25270 */
[----:B------:R-:W-:Y:S02]  /*24d0*/  USEL UR4, URZ, 0x1, UP0 ;  /* 0x000000013f047887 */ /* 0x000fe40008000000 */
[----:B------:R-:W-:Y:S01]  /*24e0*/  USEL UR10, UR10, URZ, UP0 ;  /* 0x0000003f0a0a7287 */ /* 0x000fe20008000000 */
[----:B------:R-:W-:-:S03]  /*24f0*/  SEL R3, R3, RZ, P1 ;  /* 0x000000ff03037207 */ /* 0x000fc60000800000 */
[----:B------:R-:W-:Y:S01]  /*2500*/  LOP3.LUT R6, R6, UR4, RZ, 0x3c, !PT ;  /* 0x0000000406067c12 */ /* 0x000fe2000f8e3cff */
[----:B------:R-:W-:Y:S07]  /*2510*/  @P2 BRA `(.L_x_31) ;  /* 0xfffffff800982947 */ /* 0x000fee000383ffff */
.L_x_24:
[----:B01----:R-:W0:Y:S01]  /*2520*/  LDC R0, c[0x0][0x28c] ;  /* 0x0000a300ff007b82 */ /* 0x003e220000000800 */
[----:B------:R1:W-:Y:S01]  /*2530*/  SYNCS.ARRIVE.TRANS64.A1T0 RZ, [R101+UR50], RZ ;  /* 0x000000ff65ff79a7 */ /* 0x0003e20008100032 */
[----:B0-----:R-:W-:-:S13]  /*2540*/  ISETP.GE.AND P1, PT, R0, 0x1, PT ;  /* 0x000000010000780c */ /* 0x001fda0003f26270 */
[----:B-1----:R-:W-:Y:S05]  /*2550*/  @!P1 BRA `(.L_x_32) ;  /* 0x0000000000409947 */ /* 0x002fea0003800000 */
[----:B------:R-:W-:Y:S05]  /*2560*/  @!P0 BRA `(.L_x_33) ;  /* 0x0000000000048947 */ /* 0x000fea0003800000 */
[----:B------:R-:W-:Y:S01]  /*2570*/  BPT.TRAP 0x1 ;  /* 0x000000040000795c */ /* 0x000fe20000300000 */
.L_x_33:
[----:B------:R-:W-:Y:S01]  /*2580*/  ISETP.NE.AND P0, PT, R23, RZ, PT ;  /* 0x000000ff1700720c */ /* 0x000fe20003f05270 */
[----:B------:R-:W-:-:S12]  /*2590*/  IMAD.U32 R3, RZ, RZ, UR42 ;  /* 0x0000002aff037e24 */ /* 0x000fd8000f8e00ff */
[----:B------:R-:W-:-:S05]  /*25a0*/  VOTEU.ANY UP0, P0 ;  /* 0x00000000003f7886 */ /* 0x000fca0000000100 */
[----:B------:R-:W-:Y:S02]  /*25b0*/  @UP0 UIADD3 UR4, UR46, UR45, URZ ;  /* 0x0000002d2e040290 */ /* 0x000fe4000fffe03f */
[----:B------:R-:W-:-:S04]  /*25c0*/  UISETP.GT.U32.AND UP0, UPT, UR40, 0x1, UPT ;  /* 0x000000012800788c */ /* 0x000fc8000bf04070 */
[----:B------:R-:W-:-:S04]  /*25d0*/  IMAD.U32 R0, RZ, RZ, UR4 ;  /* 0x00000004ff007e24 */ /* 0x000fc8000f8e00ff */
[----:B------:R-:W-:-:S05]  /*25e0*/  @P0 IMAD.SHL.U32 R0, R0, 0x8, RZ ;  /* 0x0000000800000824 */ /* 0x000fca00078e00ff */
[----:B------:R-:W-:-:S04]  /*25f0*/  @P0 LOP3.LUT R0, R0, 0x18, RZ, 0xc0, !PT ;  /* 0x0000001800000812 */ /* 0x000fc800078ec0ff */
[----:B------:R-:W-:-:S04]  /*2600*/  @P0 IADD3 R3, R3, 0x20, R0 ;  /* 0x0000002003030810 */ /* 0x000fc80007ffe000 */
[----:B------:R-:W-:-:S04]  /*2610*/  @P0 PRMT R3, R22, 0x654, R3 ;  /* 0x0000065416030816 */ /* 0x000fc80000000003 */
[----:B------:R0:W-:Y:S01]  /*2620*/  @P0 SYNCS.ARRIVE.TRANS64.RED.A1T0 RZ, [R3+URZ], RZ ;  /* 0x000000ff03ff09a7 */ /* 0x0001e2000810043f */
[----:B------:R-:W-:-:S13]  /*2630*/  PLOP3.LUT P0, PT, PT, PT, UP0, 0x80, 0x0 ;  /* 0x000000000000781c */ /* 0x000fda0003f0f008 */
[----:B0-----:R-:W-:Y:S05]  /*2640*/  @P0 BRA `(.L_x_32) ;  /* 0x0000000000040947 */ /* 0x001fea0003800000 */
[----:B------:R-:W-:Y:S01]  /*2650*/  BPT.TRAP 0x1 ;  /* 0x000000040000795c */ /* 0x000fe20000300000 */
.L_x_32:
[----:B------:R-:W-:Y:S02]  /*2660*/  SHF.L.U32 R0, R100, 0x1f, RZ ;  /* 0x0000001f64007819 */ /* 0x000fe400000006ff */
[----:B------:R-:W-:Y:S02]  /*2670*/  SHF.R.S32.HI R9, RZ, 0x1f, R19 ;  /* 0x0000001fff097819 */ /* 0x000fe40000011413 */
[----:B------:R-:W0:Y:S02]  /*2680*/  SYNCS.PHASECHK.TRANS64.TRYWAIT P0, [R97+URZ+0x8], R0 ;  /* 0x00000800610075a7 */ /* 0x000e24000800017f */
[----:B0-----:R-:W-:Y:S05]  /*2690*/  @!P0 BRA `(.L_x_34) ;  /* 0x00000058008c8947 */ /* 0x001fea0003800000 */
.L_x_188:
[----:B------:R-:W-:Y:S01]  /*26a0*/  ULDC.64 UR4, c[0x0][0x5d0] ;  /* 0x0001740000047ab9 */ /* 0x000fe20000000a00 */
[----:B------:R-:W-:Y:S01]  /*26b0*/  ULDC UR6, c[0x0][0x284] ;  /* 0x0000a10000067ab9 */ /* 0x000fe20000000800 */
[----:B0-----:R-:W-:Y:S02]  /*26c0*/  IMAD R0, R9, UR4, RZ ;  /* 0x0000000409007c24 */ /* 0x001fe4000f8e02ff */
[----:B------:R-:W-:Y:S02]  /*26d0*/  IMAD.SHL.U32 R10, R2, 0x80, RZ ;  /* 0x00000080020a7824 */ /* 0x000fe400078e00ff */
[C---:B------:R-:W-:Y:S02]  /*26e0*/  IMAD R5, R19.reuse, UR5, R0 ;  /* 0x0000000513057c24 */ /* 0x040fe4000f8e0200 */
[----:B------:R-:W-:Y:S01]  /*26f0*/  IMAD.SHL.U32 R0, R18, 0x40, RZ ;  /* 0x0000004012007824 */ /* 0x000fe200078e00ff */
[----:B------:R-:W-:Y:S01]  /*2700*/  SHF.R.S32.HI R11, RZ, 0x1f, R10 ;  /* 0x0000001fff0b7819 */ /* 0x000fe2000001140a */
[----:B------:R-:W-:Y:S01]  /*2710*/  IMAD.WIDE.U32 R2, R19, UR4, R92 ;  /* 0x0000000413027c25 */ /* 0x000fe2000f8e005c */
[----:B------:R-:W-:-:S02]  /*2720*/  ULDC.64 UR4, c[0x0][0x5c8] ;  /* 0x0001720000047ab9 */ /* 0x000fc40000000a00 */
[----:B------:R-:W-:Y:S01]  /*2730*/  ISETP.GE.AND P0, PT, R0, UR6, PT ;  /* 0x0000000600007c0c */ /* 0x000fe2000bf06270 */
[----:B------:R-:W-:Y:S01]  /*2740*/  ULDC UR6, c[0x0][0x288] ;  /* 0x0000a20000067ab9 */ /* 0x000fe20000000800 */
[----:B------:R-:W-:Y:S01]  /*2750*/  IADD3 R2, P1, R10, R2, RZ ;  /* 0x000000020a027210 */ /* 0x000fe20007f3e0ff */
[----:B------:R-:W-:Y:S01]  /*2760*/  IMAD.WIDE R20, R18, 0x40, R90 ;  /* 0x0000004012147825 */ /* 0x000fe200078e025a */
[----:B------:R-:W-:Y:S02]  /*2770*/  ISETP.GE.OR P0, PT, R10, UR6, P0 ;  /* 0x000000060a007c0c */ /* 0x000fe40008706670 */
[----:B------:R-:W-:Y:S01]  /*2780*/  IADD3.X R3, R11, R3, R5, P1, !PT ;  /* 0x000000030b037210 */ /* 0x000fe20000ffe405 */
[----:B------:R-:W-:-:S04]  /*2790*/  IMAD R7, R21, UR4, RZ ;  /* 0x0000000415077c24 */ /* 0x000fc8000f8e02ff */
[C---:B------:R-:W-:Y:S02]  /*27a0*/  IMAD R7, R20.reuse, UR5, R7 ;  /* 0x0000000514077c24 */ /* 0x040fe4000f8e0207 */
[----:B------:R-:W-:-:S04]  /*27b0*/  IMAD.WIDE.U32 R102, R20, UR4, R2 ;  /* 0x0000000414667c25 */ /* 0x000fc8000f8e0002 */
[----:B------:R-:W-:Y:S05]  /*27c0*/  @P0 BRA `(.L_x_35) ;  /* 0x0000003c00e00947 */ /* 0x000fea0003800000 */
[----:B-----5:R-:W-:Y:S01]  /*27d0*/  FSETP.NEU.AND P1, PT, R89, RZ, PT ;  /* 0x000000ff5900720b */ /* 0x020fe20003f2d000 */
[----:B------:R-:W-:Y:S01]  /*27e0*/  IMAD.IADD R14, R96, 0x1, -R10 ;  /* 0x00000001600e7824 */ /* 0x000fe200078e0a0a */
[----:B------:R-:W-:Y:S01]  /*27f0*/  BSSY B0, `(.L_x_35) ;  /* 0x00003f5000007945 */ /* 0x000fe20003800000 */
[----:B------:R-:W-:Y:S02]  /*2800*/  IMAD.IADD R0, R99, 0x1, -R0 ;  /* 0x0000000163007824 */ /* 0x000fe400078e0a00 */
[----:B------:R-:W-:Y:S01]  /*2810*/  IMAD.IADD R7, R103, 0x1, R7 ;  /* 0x0000000167077824 */ /* 0x000fe200078e0207 */
[----:B------:R-:W-:-:S04]  /*2820*/  ISETP.GT.AND P0, PT, R14, RZ, PT ;  /* 0x000000ff0e00720c */ /* 0x000fc80003f04270 */
[----:B------:R-:W-:-:S03]  /*2830*/  ISETP.GT.AND P2, PT, R0, RZ, P0 ;  /* 0x000000ff0000720c */ /* 0x000fc60000744270 */
[----:B------:R-:W-:Y:S10]  /*2840*/  @!P1 BRA `(.L_x_36) ;  /* 0x0000002c00249947 */ /* 0x000ff40003800000 */
[----:B------:R-:W0:Y:S01]  /*2850*/  LDC.64 R104, c[0x0][0x5b8] ;  /* 0x00016e00ff687b82 */ /* 0x000e220000000a00 */
[----:B------:R-:W-:-:S07]  /*2860*/  ULDC.64 UR4, c[0x0][0x5c0] ;  /* 0x0001700000047ab9 */ /* 0x000fce0000000a00 */
[----:B------:R-:W1:Y:S08]  /*2870*/  LDC.64 R106, c[0x0][0x5b0] ;  /* 0x00016c00ff6a7b82 */ /* 0x000e700000000a00 */
[----:B------:R-:W2:Y:S01]  /*2880*/  LDC.64 R108, c[0x0][0x5a8] ;  /* 0x00016a00ff6c7b82 */ /* 0x000ea20000000a00 */
[-C--:B0-----:R-:W-:Y:S02]  /*2890*/  IMAD R4, R9, R104.reuse, RZ ;  /* 0x0000006809047224 */ /* 0x081fe400078e02ff */
[----:B------:R-:W-:-:S04]  /*28a0*/  IMAD.WIDE.U32 R2, R19, R104, R92 ;  /* 0x0000006813027225 */ /* 0x000fc800078e005c */
[----:B------:R-:W-:Y:S01]  /*28b0*/  IMAD R103, R19, R105, R4 ;  /* 0x0000006913677224 */ /* 0x000fe200078e0204 */
[----:B------:R-:W-:Y:S01]  /*28c0*/  IADD3 R4, P1, R10, R2, RZ ;  /* 0x000000020a047210 */ /* 0x000fe20007f3e0ff */
[----:B-1----:R-:W-:-:S03]  /*28d0*/  IMAD R2, R21, R106, RZ ;  /* 0x0000006a15027224 */ /* 0x002fc600078e02ff */
[----:B------:R-:W-:Y:S01]  /*28e0*/  IADD3.X R5, R11, R3, R103, P1, !PT ;  /* 0x000000030b057210 */ /* 0x000fe20000ffe467 */
[C---:B------:R-:W-:Y:S02]  /*28f0*/  IMAD R105, R20.reuse, R107, R2 ;  /* 0x0000006b14697224 */ /* 0x040fe400078e0202 */
[----:B------:R-:W-:-:S04]  /*2900*/  IMAD.WIDE.U32 R2, R20, R106, R4 ;  /* 0x0000006a14027225 */ /* 0x000fc800078e0004 */
[----:B------:R-:W-:Y:S01]  /*2910*/  IMAD.IADD R3, R3, 0x1, R105 ;  /* 0x0000000103037824 */ /* 0x000fe200078e0269 */
[----:B--2---:R-:W-:-:S04]  /*2920*/  LEA R8, P1, R2, R108, 0x1 ;  /* 0x0000006c02087211 */ /* 0x004fc800078208ff */
[----:B------:R-:W-:-:S05]  /*2930*/  LEA.HI.X R9, R2, R109, R3, 0x1, P1 ;  /* 0x0000006d02097211 */ /* 0x000fca00008f0c03 */
[----:B------:R-:W2:Y:S01]  /*2940*/  @P2 LDG.E.LTC128B.U16 R15, desc[UR54][R8.64] ;  /* 0x00000036080f2981 */ /* 0x000ea2000c1e1520 */
[----:B------:R-:W-:Y:S01]  /*2950*/  IMAD.WIDE.U32 R2, R20, R106, R10 ;  /* 0x0000006a14027225 */ /* 0x000fe200078e000a */
[----:B------:R-:W-:Y:S02]  /*2960*/  BSSY B1, `(.L_x_37) ;  /* 0x0000015000017945 */ /* 0x000fe40003800000 */
[----:B------:R-:W-:-:S04]  /*2970*/  IADD3 R12, P1, R92, R2, RZ ;  /* 0x000000025c0c7210 */ /* 0x000fc80007f3e0ff */
[----:B------:R-:W-:Y:S02]  /*2980*/  IADD3.X R13, R93, R105, R3, P1, !PT ;  /* 0x000000695d0d7210 */ /* 0x000fe40000ffe403 */
[----:B------:R-:W-:Y:S01]  /*2990*/  LEA R6, P1, R102, UR4, 0x1 ;  /* 0x0000000466067c11 */ /* 0x000fe2000f8208ff */
[----:B------:R-:W-:-:S03]  /*29a0*/  IMAD.WIDE.U32 R12, R19, R104, R12 ;  /* 0x00000068130c7225 */ /* 0x000fc600078e000c */
[----:B------:R-:W-:Y:S02]  /*29b0*/  LEA.HI.X R7, R102, UR5, R7, 0x1, P1 ;  /* 0x0000000566077c11 */ /* 0x000fe400088f0c07 */
[----:B------:R-:W-:-:S04]  /*29c0*/  ISETP.GT.AND P1, PT, R14, 0x1, PT ;  /* 0x000000010e00780c */ /* 0x000fc80003f24270 */
[----:B------:R-:W-:Y:S01]  /*29d0*/  ISETP.GT.AND P3, PT, R0, RZ, P1 ;  /* 0x000000ff0000720c */ /* 0x000fe20000f64270 */
[----:B--2---:R-:W-:-:S04]  /*29e0*/  IMAD.U32 R2, R15, 0x10000, RZ ;  /* 0x000100000f027824 */ /* 0x004fc800078e00ff */
[----:B------:R-:W-:Y:S01]  /*29f0*/  FMUL R3, R2, R89 ;  /* 0x0000005902037220 */ /* 0x000fe20000400000 */
[----:B------:R-:W-:-:S03]  /*2a00*/  LEA R2, P4, R12, R108, 0x1 ;  /* 0x0000006c0c027211 */ /* 0x000fc600078808ff */
[----:B------:R-:W-:-:S05]  /*2a10*/  FFMA R3, R24, R88, R3 ;  /* 0x0000005818037223 */ /* 0x000fca0000000003 */
[----:B------:R-:W-:Y:S01]  /*2a20*/  F2FP.BF16.F32.PACK_AB R8, RZ, R3 ;  /* 0x00000003ff08723e */ /* 0x000fe200000010ff */
[----:B------:R-:W-:-:S03]  /*2a30*/  IMAD.IADD R3, R103, 0x1, R13 ;  /* 0x0000000167037824 */ /* 0x000fc600078e020d */
[----:B------:R-:W-:Y:S01]  /*2a40*/  PRMT R9, R8, 0x7610, R9 ;  /* 0x0000761008097816 */ /* 0x000fe20000000009 */
[----:B------:R-:W-:Y:S01]  /*2a50*/  IMAD.SHL.U32 R8, R106, 0x8, RZ ;  /* 0x000000086a087824 */ /* 0x000fe200078e00ff */
[----:B------:R-:W-:-:S03]  /*2a60*/  LEA.HI.X R3, R12, R109, R3, 0x1, P4 ;  /* 0x0000006d0c037211 */ /* 0x000fc600020f0c03 */
[----:B------:R0:W-:Y:S02]  /*2a70*/  @P2 STG.E.U16 desc[UR54][R6.64], R9 ;  /* 0x0000000906002986 */ /* 0x0001e4000c101536 */
[----:B0-----:R-:W-:Y:S01]  /*2a80*/  SHF.L.U64.HI R9, R106, 0x3, R107 ;  /* 0x000000036a097819 */ /* 0x001fe2000001026b */
[----:B------:R-:W-:Y:S06]  /*2a90*/  @!P3 BRA `(.L_x_38) ;  /* 0x000000000004b947 */ /* 0x000fec0003800000 */
[----:B------:R0:W5:Y:S02]  /*2aa0*/  LDG.E.LTC128B.U16 R15, desc[UR54][R2.64+0x2] ;  /* 0x00000236020f7981 */ /* 0x000164000c1e1520 */
.L_x_38:
[----:B------:R-:W-:Y:S05]  /*2ab0*/  BSYNC B1 ;  /* 0x0000000000017941 */ /* 0x000fea0003800000 */
.L_x_37:
[----:B------:R-:W-:Y:S01]  /*2ac0*/  IMAD.WIDE.U32 R8, R20, R106, R8 ;  /* 0x0000006a14087225 */ /* 0x000fe200078e0008 */
[----:B------:R-:W-:-:S03]  /*2ad0*/  ISETP.GT.AND P0, PT, R0, 0x8, P0 ;  /* 0x000000080000780c */ /* 0x000fc60000704270 */
[----:B-----5:R-:W-:Y:S01]  /*2ae0*/  IMAD.U32 R12, R15, 0x10000, RZ ;  /* 0x000100000f0c7824 */ /* 0x020fe200078e00ff */
[----:B------:R-:W-:Y:S01]  /*2af0*/  IADD3 R4, P2, R4, R8, RZ ;  /* 0x0000000804047210 */ /* 0x000fe20007f5e0ff */
[----:B------:R-:W-:Y:S02]  /*2b00*/  IMAD.IADD R105, R105, 0x1, R9 ;  /* 0x0000000169697824 */ /* 0x000fe400078e0209 */
[----:B------:R-:W-:Y:S02]  /*2b10*/  FMUL R12, R12, R89 ;  /* 0x000000590c0c7220 */ /* 0x000fe40000400000 */
[----:B------:R-:W-:Y:S02]  /*2b20*/  IMAD.X R5, R105, 0x1, R5, P2 ;  /* 0x0000000169057824 */ /* 0x000fe400010e0605 */
[----:B------:R-:W-:Y:S01]  /*2b30*/  FFMA R25, R25, R88, R12 ;  /* 0x0000005819197223 */ /* 0x000fe2000000000c */
[----:B------:R-:W-:-:S04]  /*2b40*/  LEA R12, P2, R4, R108, 0x1 ;  /* 0x0000006c040c7211 */ /* 0x000fc800078408ff */
[----:B------:R-:W-:Y:S01]  /*2b50*/  LEA.HI.X R13, R4, R109, R5, 0x1, P2 ;  /* 0x0000006d040d7211 */ /* 0x000fe200010f0c05 */
[----:B------:R-:W-:Y:S01]  /*2b60*/  @P3 IMAD.MOV.U32 R4, RZ, RZ, R6 ;  /* 0x000000ffff043224 */ /* 0x000fe200078e0006 */
[----:B------:R-:W-:Y:S01]  /*2b70*/  F2FP.BF16.F32.PACK_AB R25, RZ, R25 ;  /* 0x00000019ff19723e */ /* 0x000fe200000010ff */
[----:B------:R-:W-:-:S05]  /*2b80*/  @P3 IMAD.MOV.U32 R5, RZ, RZ, R7 ;  /* 0x000000ffff053224 */ /* 0x000fca00078e0007 */
[----:B------:R1:W-:Y:S04]  /*2b90*/  @P3 STG.E.U16 desc[UR54][R4.64+0x2], R25 ;  /* 0x0000021904003986 */ /* 0x0003e8000c101536 */
[----:B------:R-:W2:Y:S01]  /*2ba0*/  @P0 LDG.E.LTC128B.U16 R15, desc[UR54][R12.64] ;  /* 0x000000360c0f0981 */ /* 0x000ea2000c1e1520 */
[----:B------:R-:W-:Y:S01]  /*2bb0*/  IADD3 R10, P2, P3, R92, R8, R10 ;  /* 0x000000085c0a7210 */ /* 0x000fe20007b5e00a */
[----:B------:R-:W-:Y:S01]  /*2bc0*/  BSSY B1, `(.L_x_39) ;  /* 0x0000011000017945 */ /* 0x000fe20003800000 */
[----:B------:R-:W-:Y:S02]  /*2bd0*/  ISETP.GT.AND P1, PT, R0, 0x8, P1 ;  /* 0x000000080000780c */ /* 0x000fe40000f24270 */
[----:B------:R-:W-:-:S03]  /*2be0*/  IADD3.X R11, R93, R105, R11, P2, P3 ;  /* 0x000000695d0b7210 */ /* 0x000fc600017e640b */
[----:B------:R-:W-:Y:S01]  /*2bf0*/  IMAD.WIDE.U32 R10, R19, R104, R10 ;  /* 0x00000068130a7225 */ /* 0x000fe200078e000a */
[----:B------:R-:W-:-:S03]  /*2c00*/  SHF.L.U64.HI R19, R95, 0x1, R94 ;  /* 0x000000015f137819 */ /* 0x000fc6000001025e */
[----:B------:R-:W-:Y:S01]  /*2c10*/  IMAD.IADD R11, R103, 0x1, R11 ;  /* 0x00000001670b7824 */ /* 0x000fe200078e020b */
[----:B-1----:R-:W-:-:S04]  /*2c20*/  LEA R4, P3, R10, R108, 0x1 ;  /* 0x0000006c0a047211 */ /* 0x002fc800078608ff */
[----:B------:R-:W-:Y:S01]  /*2c30*/  LEA.HI.X R5, R10, R109, R11, 0x1, P3 ;  /* 0x0000006d0a057211 */ /* 0x000fe200018f0c0b */
[----:B--2---:R-:W-:-:S04]  /*2c40*/  IMAD.U32 R8, R15, 0x10000, RZ ;  /* 0x000100000f087824 */ /* 0x004fc800078e00ff */
[----:B------:R-:W-:Y:S01]  /*2c50*/  FMUL R9, R8, R89 ;  /* 0x0000005908097220 */ /* 0x000fe20000400000 */
[----:B------:R-:W-:-:S03]  /*2c60*/  LEA R8, P2, R95, R6, 0x1 ;  /* 0x000000065f087211 */ /* 0x000fc600078408ff */
[----:B------:R-:W-:-:S05]  /*2c70*/  FFMA R9, R26, R88, R9 ;  /* 0x000000581a097223 */ /* 0x000fca0000000009 */
[----:B------:R-:W-:Y:S01]  /*2c80*/  F2FP.BF16.F32.PACK_AB R12, RZ, R9 ;  /* 0x00000009ff0c723e */ /* 0x000fe200000010ff */
[----:B------:R-:W-:-:S05]  /*2c90*/  IMAD.X R9, R19, 0x1, R7, P2 ;  /* 0x0000000113097824 */ /* 0x000fca00010e0607 */
[----:B------:R1:W-:Y:S01]  /*2ca0*/  @P0 STG.E.U16 desc[UR54][R8.64], R12 ;  /* 0x0000000c08000986 */ /* 0x0003e2000c101536 */
[----:B------:R-:W-:Y:S05]  /*2cb0*/  @!P1 BRA `(.L_x_40) ;  /* 0x0000000000049947 */ /* 0x000fea0003800000 */
[----:B------:R2:W5:Y:S02]  /*2cc0*/  LDG.E.LTC128B.U16 R15, desc[UR54][R4.64+0x2] ;  /* 0x00000236040f7981 */ /* 0x000564000c1e1520 */
.L_x_40:
[----:B------:R-:W-:Y:S05]  /*2cd0*/  BSYNC B1 ;  /* 0x0000000000017941 */ /* 0x000fea0003800000 */
.L_x_39:
[----:B-----5:R-:W-:Y:S01]  /*2ce0*/  IMAD.U32 R10, R15, 0x10000, RZ ;  /* 0x000100000f0a7824 */ /* 0x020fe200078e00ff */
[----:B------:R-:W-:Y:S01]  /*2cf0*/  ISETP.GT.AND P0, PT, R14, 0x8, PT ;  /* 0x000000080e00780c */ /* 0x000fe20003f04270 */
[----:B------:R-:W-:Y:S02]  /*2d00*/  BSSY B1, `(.L_x_41) ;  /* 0x0000008000017945 */ /* 0x000fe40003800000 */
[----:B------:R-:W-:Y:S01]  /*2d10*/  FMUL R10, R10, R89 ;  /* 0x000000590a0a7220 */ /* 0x000fe20000400000 */
[----:B------:R-:W-:-:S03]  /*2d20*/  ISETP.GT.AND P2, PT, R0, RZ, P0 ;  /* 0x000000ff0000720c */ /* 0x000fc60000744270 */
[----:B------:R-:W-:-:S05]  /*2d30*/  FFMA R10, R27, R88, R10 ;  /* 0x000000581b0a7223 */ /* 0x000fca000000000a */
[----:B------:R-:W-:-:S05]  /*2d40*/  F2FP.BF16.F32.PACK_AB R10, RZ, R10 ;  /* 0x0000000aff0a723e */ /* 0x000fca00000010ff */
[----:B------:R3:W-:Y:S01]  /*2d50*/  @P1 STG.E.U16 desc[UR54][R8.64+0x2], R10 ;  /* 0x0000020a08001986 */ /* 0x0007e2000c101536 */
[----:B------:R-:W-:Y:S05]  /*2d60*/  @!P2 BRA `(.L_x_42) ;  /* 0x000000000004a947 */ /* 0x000fea0003800000 */
[----:B------:R4:W5:Y:S02]  /*2d70*/  LDG.E.LTC128B.U16 R15, desc[UR54][R2.64+0x10] ;  /* 0x00001036020f7981 */ /* 0x000964000c1e1520 */
.L_x_42:
[----:B------:R-:W-:Y:S05]  /*2d80*/  BSYNC B1 ;  /* 0x0000000000017941 */ /* 0x000fea0003800000 */
.L_x_41:
[----:B---3-5:R-:W-:Y:S01]  /*2d90*/  IMAD.U32 R10, R15, 0x10000, RZ ;  /* 0x000100000f0a7824 */ /* 0x028fe200078e00ff */
        /* <DEDUP_REMOVED lines=9> */
.L_x_44:
[----:B------:R-:W-:Y:S05]  /*2e30*/  BSYNC B1 ;  /* 0x0000000000017941 */ /* 0x000fea0003800000 */
.L_x_43:
[----:B-----5:R-:W-:Y:S01]  /*2e40*/  IMAD.U32 R10, R15, 0x10000, RZ ;  /* 0x000100000f0a7824 */ /* 0x020fe200078e00ff */
[----:B------:R-:W-:Y:S01]  /*2e50*/  ISETP.GT.AND P0, PT, R0, 0x8, P0 ;  /* 0x000000080000780c */ /* 0x000fe20000704270 */
[----:B------:R-:W-:Y:S02]  /*2e60*/  BSSY B1, `(.L_x_45) ;  /* 0x0000007000017945 */ /* 0x000fe40003800000 */
[----:B------:R-:W-:-:S04]  /*2e70*/  FMUL R10, R10, R89 ;  /* 0x000000590a0a7220 */ /* 0x000fc80000400000 */
[----:B------:R-:W-:-:S05]  /*2e80*/  FFMA R10, R29, R88, R10 ;  /* 0x000000581d0a7223 */ /* 0x000fca000000000a */
[----:B------:R-:W-:-:S05]  /*2e90*/  F2FP.BF16.F32.PACK_AB R10, RZ, R10 ;  /* 0x0000000aff0a723e */ /* 0x000fca00000010ff */
[----:B------:R0:W-:Y:S01]  /*2ea0*/  @P3 STG.E.U16 desc[UR54][R6.64+0x12], R10 ;  /* 0x0000120a06003986 */ /* 0x0001e2000c101536 */
[----:B------:R-:W-:Y:S05]  /*2eb0*/  @!P0 BRA `(.L_x_46) ;  /* 0x0000000000048947 */ /* 0x000fea0003800000 */
[----:B------:R0:W5:Y:S02]  /*2ec0*/  LDG.E.LTC128B.U16 R15, desc[UR54][R4.64+0x10] ;  /* 0x00001036040f7981 */ /* 0x000164000c1e1520 */
.L_x_46:
[----:B------:R-:W-:Y:S05]  /*2ed0*/  BSYNC B1 ;  /* 0x0000000000017941 */ /* 0x000fea0003800000 */
.L_x_45:
[----:B0----5:R-:W-:Y:S01]  /*2ee0*/  IMAD.U32 R10, R15, 0x10000, RZ ;  /* 0x000100000f0a7824 */ /* 0x021fe200078e00ff */
[----:B------:R-:W-:Y:S01]  /*2ef0*/  ISETP.GT.AND P1, PT, R0, 0x8, P1 ;  /* 0x000000080000780c */ /* 0x000fe20000f24270 */
[----:B------:R-:W-:Y:S02]  /*2f00*/  BSSY B1, `(.L_x_47) ;  /* 0x0000007000017945 */ /* 0x000fe40003800000 */
[----:B---3--:R-:W-:-:S04]  /*2f10*/  FMUL R11, R10, R89 ;  /* 0x000000590a0b7220 */ /* 0x008fc80000400000 */
[----:B------:R-:W-:-:S05]  /*2f20*/  FFMA R11, R30, R88, R11 ;  /* 0x000000581e0b7223 */ /* 0x000fca000000000b */
[----:B------:R-:W-:-:S05]  /*2f30*/  F2FP.BF16.F32.PACK_AB R11, RZ, R11 ;  /* 0x0000000bff0b723e */ /* 0x000fca00000010ff */
[----:B------:R0:W-:Y:S01]  /*2f40*/  @P0 STG.E.U16 desc[UR54][R8.64+0x10], R11 ;  /* 0x0000100b08000986 */ /* 0x0001e2000c101536 */
[----:B------:R-:W-:Y:S05]  /*2f50*/  @!P1 BRA `(.L_x_48) ;  /* 0x0000000000049947 */ /* 0x000fea0003800000 */
[----:B------:R3:W5:Y:S02]  /*2f60*/  LDG.E.LTC128B.U16 R15, desc[UR54][R4.64+0x12] ;  /* 0x00001236040f7981 */ /* 0x000764000c1e1520 */
.L_x_48:
[----:B------:R-:W-:Y:S05]  /*2f70*/  BSYNC B1 ;  /* 0x0000000000017941 */ /* 0x000fea0003800000 */
.L_x_47:
        /* <DEDUP_REMOVED lines=10> */
.L_x_50:
[----:B------:R-:W-:Y:S05]  /*3020*/  BSYNC B1 ;  /* 0x0000000000017941 */ /* 0x000fea0003800000 */
.L_x_49:
[----:B0----5:R-:W-:Y:S01]  /*3030*/  IMAD.U32 R10, R15, 0x10000, RZ ;  /* 0x000100000f0a7824 */ /* 0x021fe200078e00ff */
        /* <DEDUP_REMOVED lines=9> */
.L_x_52:
[----:B------:R-:W-:Y:S05]  /*30d0*/  BSYNC B1 ;  /* 0x0000000000017941 */ /* 0x000fea0003800000 */
.L_x_51:
        /* <DEDUP_REMOVED lines=9> */
.L_x_54:
[----:B------:R-:W-:Y:S05]  /*3170*/  BSYNC B1 ;  /* 0x0000000000017941 */ /* 0x000fea0003800000 */
.L_x_53:
[----:B0----5:R-:W-:Y:S01]  /*3180*/  IMAD.U32 R10, R15, 0x10000, RZ ;  /* 0x000100000f0a7824 */ /* 0x021fe200078e00ff */
        /* <DEDUP_REMOVED lines=8> */
.L_x_56:
[----:B------:R-:W-:Y:S05]  /*3210*/  BSYNC B1 ;  /* 0x0000000000017941 */ /* 0x000fea0003800000 */
.L_x_55:
        /* <DEDUP_REMOVED lines=10> */
.L_x_58:
[----:B------:R-:W-:Y:S05]  /*32c0*/  BSYNC B1 ;  /* 0x0000000000017941 */ /* 0x000fea0003800000 */
.L_x_57:
        /* <DEDUP_REMOVED lines=10> */
.L_x_60:
[----:B------:R-:W-:Y:S05]  /*3370*/  BSYNC B1 ;  /* 0x0000000000017941 */ /* 0x000fea0003800000 */
.L_x_59:
        /* <DEDUP_REMOVED lines=9> */
.L_x_62:
[----:B------:R-:W-:Y:S05]  /*3410*/  BSYNC B1 ;  /* 0x0000000000017941 */ /* 0x000fea0003800000 */
.L_x_61:
        /* <DEDUP_REMOVED lines=9> */
.L_x_64:
[----:B------:R-:W-:Y:S05]  /*34b0*/  BSYNC B1 ;  /* 0x0000000000017941 */ /* 0x000fea0003800000 */
.L_x_63:
        /* <DEDUP_REMOVED lines=10> */
.L_x_66:
[----:B------:R-:W-:Y:S05]  /*3560*/  BSYNC B1 ;  /* 0x0000000000017941 */ /* 0x000fea0003800000 */
.L_x_65:
        /* <DEDUP_REMOVED lines=10> */
.L_x_68:
[----:B------:R-:W-:Y:S05]  /*3610*/  BSYNC B1 ;  /* 0x0000000000017941 */ /* 0x000fea0003800000 */
.L_x_67:
        /* <DEDUP_REMOVED lines=9> */
.L_x_70:
[----:B------:R-:W-:Y:S05]  /*36b0*/  BSYNC B1 ;  /* 0x0000000000017941 */ /* 0x000fea0003800000 */
.L_x_69:
        /* <DEDUP_REMOVED lines=9> */
.L_x_72:
[----:B------:R-:W-:Y:S05]  /*3750*/  BSYNC B1 ;  /* 0x0000000000017941 */ /* 0x000fea0003800000 */
.L_x_71:
        /* <DEDUP_REMOVED lines=10> */
.L_x_74:
[----:B------:R-:W-:Y:S05]  /*3800*/  BSYNC B1 ;  /* 0x0000000000017941 */ /* 0x000fea0003800000 */
.L_x_73:
        /* <DEDUP_REMOVED lines=10> */
.L_x_76:
[----:B------:R-:W-:Y:S05]  /*38b0*/  BSYNC B1 ;  /* 0x0000000000017941 */ /* 0x000fea0003800000 */
.L_x_75:
        /* <DEDUP_REMOVED lines=9> */
.L_x_78:
[----:B------:R-:W-:Y:S05]  /*3950*/  BSYNC B1 ;  /* 0x0000000000017941 */ /* 0x000fea0003800000 */
.L_x_77:
        /* <DEDUP_REMOVED lines=9> */
.L_x_80:
[----:B------:R-:W-:Y:S05]  /*39f0*/  BSYNC B1 ;  /* 0x0000000000017941 */ /* 0x000fea0003800000 */
.L_x_79:
        /* <DEDUP_REMOVED lines=10> */
.L_x_82:
[----:B------:R-:W-:Y:S05]  /*3aa0*/  BSYNC B1 ;  /* 0x0000000000017941 */ /* 0x000fea0003800000 */
.L_x_81:
        /* <DEDUP_REMOVED lines=10> */
.L_x_84:
[----:B------:R-:W-:Y:S05]  /*3b50*/  BSYNC B1 ;  /* 0x0000000000017941 */ /* 0x000fea0003800000 */
.L_x_83:
        /* <DEDUP_REMOVED lines=9> */
.L_x_86:
[----:B------:R-:W-:Y:S05]  /*3bf0*/  BSYNC B1 ;  /* 0x0000000000017941 */ /* 0x000fea0003800000 */
.L_x_85:
        /* <DEDUP_REMOVED lines=9> */
.L_x_88:
[----:B------:R-:W-:Y:S05]  /*3c90*/  BSYNC B1 ;  /* 0x0000000000017941 */ /* 0x000fea0003800000 */
.L_x_87:
        /* <DEDUP_REMOVED lines=10> */
.L_x_90:
[----:B------:R-:W-:Y:S05]  /*3d40*/  BSYNC B1 ;  /* 0x0000000000017941 */ /* 0x000fea0003800000 */
.L_x_89:
        /* <DEDUP_REMOVED lines=10> */
.L_x_92:
[----:B------:R-:W-:Y:S05]  /*3df0*/  BSYNC B1 ;  /* 0x0000000000017941 */ /* 0x000fea0003800000 */
.L_x_91:
        /* <DEDUP_REMOVED lines=9> */
.L_x_94:
[----:B------:R-:W-:Y:S05]  /*3e90*/  BSYNC B1 ;  /* 0x0000000000017941 */ /* 0x000fea0003800000 */
.L_x_93:
        /* <DEDUP_REMOVED lines=9> */
.L_x_96:
[----:B------:R-:W-:Y:S05]  /*3f30*/  BSYNC B1 ;  /* 0x0000000000017941 */ /* 0x000fea0003800000 */
.L_x_95:
        /* <DEDUP_REMOVED lines=10> */
.L_x_98:
[----:B------:R-:W-:Y:S05]  /*3fe0*/  BSYNC B1 ;  /* 0x0000000000017941 */ /* 0x000fea0003800000 */
.L_x_97:
        /* <DEDUP_REMOVED lines=10> */
.L_x_100:
[----:B------:R-:W-:Y:S05]  /*4090*/  BSYNC B1 ;  /* 0x0000000000017941 */ /* 0x000fea0003800000 */
.L_x_99:
        /* <DEDUP_REMOVED lines=9> */
.L_x_102:
[----:B------:R-:W-:Y:S05]  /*4130*/  BSYNC B1 ;  /* 0x0000000000017941 */ /* 0x000fea0003800000 */
.L_x_101:
        /* <DEDUP_REMOVED lines=9> */
.L_x_104:
[----:B------:R-:W-:Y:S05]  /*41d0*/  BSYNC B1 ;  /* 0x0000000000017941 */ /* 0x000fea0003800000 */
.L_x_103:
        /* <DEDUP_REMOVED lines=10> */
.L_x_106:
[----:B------:R-:W-:Y:S05]  /*4280*/  BSYNC B1 ;  /* 0x0000000000017941 */ /* 0x000fea0003800000 */
.L_x_105:
        /* <DEDUP_REMOVED lines=10> */
.L_x_108:
[----:B------:R-:W-:Y:S05]  /*4330*/  BSYNC B1 ;  /* 0x0000000000017941 */ /* 0x000fea0003800000 */
.L_x_107:
        /* <DEDUP_REMOVED lines=9> */
.L_x_110:
[----:B------:R-:W-:Y:S05]  /*43d0*/  BSYNC B1 ;  /* 0x0000000000017941 */ /* 0x000fea0003800000 */
.L_x_109:
        /* <DEDUP_REMOVED lines=9> */
.L_x_112:
[----:B------:R-:W-:Y:S05]  /*4470*/  BSYNC B1 ;  /* 0x0000000000017941 */ /* 0x000fea0003800000 */
.L_x_111:
        /* <DEDUP_REMOVED lines=10> */
.L_x_114:
[----:B------:R-:W-:Y:S05]  /*4520*/  BSYNC B1 ;  /* 0x0000000000017941 */ /* 0x000fea0003800000 */
.L_x_113:
        /* <DEDUP_REMOVED lines=10> */
.L_x_116:
[----:B------:R-:W-:Y:S05]  /*45d0*/  BSYNC B1 ;  /* 0x0000000000017941 */ /* 0x000fea0003800000 */
.L_x_115:
        /* <DEDUP_REMOVED lines=9> */
.L_x_118:
[----:B------:R-:W-:Y:S05]  /*4670*/  BSYNC B1 ;  /* 0x0000000000017941 */ /* 0x000fea0003800000 */
.L_x_117:
        /* <DEDUP_REMOVED lines=9> */
.L_x_120:
[----:B------:R-:W-:Y:S05]  /*4710*/  BSYNC B1 ;  /* 0x0000000000017941 */ /* 0x000fea0003800000 */
.L_x_119:
        /* <DEDUP_REMOVED lines=10> */
.L_x_122:
[----:B------:R-:W-:Y:S05]  /*47c0*/  BSYNC B1 ;  /* 0x0000000000017941 */ /* 0x000fea0003800000 */
.L_x_121:
        /* <DEDUP_REMOVED lines=10> */
.L_x_124:
[----:B------:R-:W-:Y:S05]  /*4870*/  BSYNC B1 ;  /* 0x0000000000017941 */ /* 0x000fea0003800000 */
.L_x_123:
        /* <DEDUP_REMOVED lines=9> */
.L_x_126:
[----:B------:R-:W-:Y:S05]  /*4910*/  BSYNC B1 ;  /* 0x0000000000017941 */ /* 0x000fea0003800000 */
.L_x_125:
        /* <DEDUP_REMOVED lines=9> */
.L_x_128:
[----:B------:R-:W-:Y:S05]  /*49b0*/  BSYNC B1 ;  /* 0x0000000000017941 */ /* 0x000fea0003800000 */
.L_x_127:
        /* <DEDUP_REMOVED lines=10> */
.L_x_130:
[----:B------:R-:W-:Y:S05]  /*4a60*/  BSYNC B1 ;  /* 0x0000000000017941 */ /* 0x000fea0003800000 */
.L_x_129:
        /* <DEDUP_REMOVED lines=10> */
.L_x_132:
[----:B------:R-:W-:Y:S05]  /*4b10*/  BSYNC B1 ;  /* 0x0000000000017941 */ /* 0x000fea0003800000 */
.L_x_131:
        /* <DEDUP_REMOVED lines=9> */
.L_x_134:
[----:B------:R-:W-:Y:S05]  /*4bb0*/  BSYNC B1 ;  /* 0x0000000000017941 */ /* 0x000fea0003800000 */
.L_x_133:
        /* <DEDUP_REMOVED lines=9> */
.L_x_136:
[----:B------:R-:W-:Y:S05]  /*4c50*/  BSYNC B1 ;  /* 0x0000000000017941 */ /* 0x000fea0003800000 */
.L_x_135:
        /* <DEDUP_REMOVED lines=10> */
.L_x_138:
[----:B------:R-:W-:Y:S05]  /*4d00*/  BSYNC B1 ;  /* 0x0000000000017941 */ /* 0x000fea0003800000 */
.L_x_137:
        /* <DEDUP_REMOVED lines=10> */
.L_x_140:
[----:B------:R-:W-:Y:S05]  /*4db0*/  BSYNC B1 ;  /* 0x0000000000017941 */ /* 0x000fea0003800000 */
.L_x_139:
        /* <DEDUP_REMOVED lines=9> */
.L_x_142:
[----:B------:R-:W-:Y:S05]  /*4e50*/  BSYNC B1 ;  /* 0x0000000000017941 */ /* 0x000fea0003800000 */
.L_x_141:
        /* <DEDUP_REMOVED lines=9> */
.L_x_144:
[----:B------:R-:W-:Y:S05]  /*4ef0*/  BSYNC B1 ;  /* 0x0000000000017941 */ /* 0x000fea0003800000 */
.L_x_143:
        /* <DEDUP_REMOVED lines=10> */
.L_x_146:
[----:B------:R-:W-:Y:S05]  /*4fa0*/  BSYNC B1 ;  /* 0x0000000000017941 */ /* 0x000fea0003800000 */
.L_x_145:
        /* <DEDUP_REMOVED lines=10> */
.L_x_148:
[----:B------:R-:W-:Y:S05]  /*5050*/  BSYNC B1 ;  /* 0x0000000000017941 */ /* 0x000fea0003800000 */
.L_x_147:
        /* <DEDUP_REMOVED lines=9> */
.L_x_150:
[----:B------:R-:W-:Y:S05]  /*50f0*/  BSYNC B1 ;  /* 0x0000000000017941 */ /* 0x000fea0003800000 */
.L_x_149:
        /* <DEDUP_REMOVED lines=9> */
.L_x_152:
[----:B------:R-:W-:Y:S05]  /*5190*/  BSYNC B1 ;  /* 0x0000000000017941 */ /* 0x000fea0003800000 */
.L_x_151:
        /* <DEDUP_REMOVED lines=10> */
.L_x_154:
[----:B------:R-:W-:Y:S05]  /*5240*/  BSYNC B1 ;  /* 0x0000000000017941 */ /* 0x000fea0003800000 */
.L_x_153:
        /* <DEDUP_REMOVED lines=10> */
.L_x_156:
[----:B------:R-:W-:Y:S05]  /*52f0*/  BSYNC B1 ;  /* 0x0000000000017941 */ /* 0x000fea0003800000 */
.L_x_155:
[----:B0---45:R-:W-:Y:S01]  /*5300*/  IMAD.U32 R2, R15, 0x10000, RZ ;  /* 0x000100000f027824 */ /* 0x031fe200078e00ff */
        /* <DEDUP_REMOVED lines=8> */
.L_x_158:
[----:B------:R-:W-:Y:S05]  /*5390*/  BSYNC B1 ;  /* 0x0000000000017941 */ /* 0x000fea0003800000 */
.L_x_157:
[----:B0----5:R-:W-:Y:S01]  /*53a0*/  IMAD.U32 R2, R15, 0x10000, RZ ;  /* 0x000100000f027824 */ /* 0x021fe200078e00ff */
[----:B------:R-:W-:Y:S01]  /*53b0*/  ISETP.GT.AND P1, PT, R0, 0x8, P1 ;  /* 0x000000080000780c */ /* 0x000fe20000f24270 */
[----:B------:R-:W-:Y:S02]  /*53c0*/  BSSY B1, `(.L_x_159) ;  /* 0x000000a000017945 */ /* 0x000fe40003800000 */
[----:B------:R-:W-:Y:S01]  /*53d0*/  FMUL R3, R2, R89 ;  /* 0x0000005902037220 */ /* 0x000fe20000400000 */
[----:B------:R-:W-:-:S03]  /*53e0*/  @P0 IMAD.MOV.U32 R2, RZ, RZ, R8 ;  /* 0x000000ffff020224 */ /* 0x000fc600078e0008 */
[----:B------:R-:W-:-:S05]  /*53f0*/  FFMA R3, R86, R88, R3 ;  /* 0x0000005856037223 */ /* 0x000fca0000000003 */
[----:B------:R-:W-:-:S04]  /*5400*/  F2FP.BF16.F32.PACK_AB R3, RZ, R3 ;  /* 0x00000003ff03723e */ /* 0x000fc800000010ff */
[----:B------:R-:W-:Y:S01]  /*5410*/  PRMT R6, R3, 0x7610, R6 ;  /* 0x0000761003067816 */ /* 0x000fe20000000006 */
[----:B------:R-:W-:-:S05]  /*5420*/  @P0 IMAD.MOV.U32 R3, RZ, RZ, R9 ;  /* 0x000000ffff030224 */ /* 0x000fca00078e0009 */
[----:B------:R0:W-:Y:S01]  /*5430*/  @P0 STG.E.U16 desc[UR54][R2.64+0xf0], R6 ;  /* 0x0000f00602000986 */ /* 0x0001e2000c101536 */
[----:B------:R-:W-:Y:S05]  /*5440*/  @!P1 BRA `(.L_x_160) ;  /* 0x0000000000049947 */ /* 0x000fea0003800000 */
[----:B------:R0:W5:Y:S02]  /*5450*/  LDG.E.LTC128B.U16 R15, desc[UR54][R4.64+0xf2] ;  /* 0x0000f236040f7981 */ /* 0x000164000c1e1520 */
.L_x_160:
[----:B------:R-:W-:Y:S05]  /*5460*/  BSYNC B1 ;  /* 0x0000000000017941 */ /* 0x000fea0003800000 */
.L_x_159:
[----:B------:R-:W-:Y:S05]  /*5470*/  @!P1 BRA `(.L_x_161) ;  /* 0x0000001000b09947 */ /* 0x000fea0003800000 */
[----:B-----5:R-:W-:-:S04]  /*5480*/  IMAD.U32 R0, R15, 0x10000, RZ ;  /* 0x000100000f007824 */ /* 0x020fc800078e00ff */
[----:B------:R-:W-:-:S04]  /*5490*/  FMUL R0, R0, R89 ;  /* 0x0000005900007220 */ /* 0x000fc80000400000 */
[----:B------:R-:W-:-:S05]  /*54a0*/  FFMA R0, R87, R88, R0 ;  /* 0x0000005857007223 */ /* 0x000fca0000000000 */
[----:B------:R-:W-:-:S05]  /*54b0*/  F2FP.BF16.F32.PACK_AB R0, RZ, R0 ;  /* 0x00000000ff00723e */ /* 0x000fca00000010ff */
[----:B------:R0:W-:Y:S01]  /*54c0*/  STG.E.U16 desc[UR54][R8.64+0xf2], R0 ;  /* 0x0000f20008007986 */ /* 0x0001e2000c101536 */
[----:B------:R-:W-:Y:S05]  /*54d0*/  BRA `(.L_x_161) ;  /* 0x0000001000987947 */ /* 0x000fea0003800000 */
.L_x_36:
[----:B------:R-:W-:Y:S01]  /*54e0*/  ISETP.GT.AND P3, PT, R14, 0x1, PT ;  /* 0x000000010e00780c */ /* 0x000fe20003f64270 */
[----:B------:R-:W-:Y:S01]  /*54f0*/  ULDC.64 UR4, c[0x0][0x5c0] ;  /* 0x0001700000047ab9 */ /* 0x000fe20000000a00 */
[-C--:B------:R-:W-:Y:S01]  /*5500*/  FMUL R24, R24, R88.reuse ;  /* 0x0000005818187220 */ /* 0x080fe20000400000 */
[-C--:B------:R-:W-:Y:S01]  /*5510*/  FMUL R25, R25, R88.reuse ;  /* 0x0000005819197220 */ /* 0x080fe20000400000 */
[----:B------:R-:W-:Y:S01]  /*5520*/  ISETP.GT.AND P1, PT, R0, RZ, P3 ;  /* 0x000000ff0000720c */ /* 0x000fe20001f24270 */
[-C--:B------:R-:W-:Y:S01]  /*5530*/  FMUL R26, R26, R88.reuse ;  /* 0x000000581a1a7220 */ /* 0x080fe20000400000 */
[----:B------:R-:W-:Y:S01]  /*5540*/  LEA R2, P4, R102, UR4, 0x1 ;  /* 0x0000000466027c11 */ /* 0x000fe2000f8808ff */
[----:B------:R-:W-:Y:S01]  /*5550*/  FMUL R27, R27, R88 ;  /* 0x000000581b1b7220 */ /* 0x000fe20000400000 */
[----:B------:R-:W-:Y:S01]  /*5560*/  F2FP.BF16.F32.PACK_AB R24, RZ, R24 ;  /* 0x00000018ff18723e */ /* 0x000fe200000010ff */
[-C--:B------:R-:W-:Y:S01]  /*5570*/  FMUL R28, R28, R88.reuse ;  /* 0x000000581c1c7220 */ /* 0x080fe20000400000 */
[----:B------:R-:W-:Y:S01]  /*5580*/  LEA.HI.X R3, R102, UR5, R7, 0x1, P4 ;  /* 0x0000000566037c11 */ /* 0x000fe2000a0f0c07 */
[-C--:B------:R-:W-:Y:S01]  /*5590*/  FMUL R29, R29, R88.reuse ;  /* 0x000000581d1d7220 */ /* 0x080fe20000400000 */
[----:B------:R-:W-:Y:S01]  /*55a0*/  F2FP.BF16.F32.PACK_AB R25, RZ, R25 ;  /* 0x00000019ff19723e */ /* 0x000fe200000010ff */
[-C--:B------:R-:W-:Y:S01]  /*55b0*/  FMUL R30, R30, R88.reuse ;  /* 0x000000581e1e7220 */ /* 0x080fe20000400000 */
[----:B------:R-:W-:Y:S01]  /*55c0*/  SHF.L.U64.HI R5, R95, 0x1, R94 ;  /* 0x000000015f057819 */ /* 0x000fe2000001025e */
[----:B------:R-:W-:Y:S01]  /*55d0*/  @P2 STG.E.U16 desc[UR54][R2.64], R24 ;  /* 0x0000001802002986 */ /* 0x000fe2000c101536 */
[----:B------:R-:W-:Y:S01]  /*55e0*/  ISETP.GT.AND P2, PT, R0, 0x8, P0 ;  /* 0x000000080000780c */ /* 0x000fe20000744270 */
[----:B------:R-:W-:Y:S01]  /*55f0*/  FMUL R31, R31, R88 ;  /* 0x000000581f1f7220 */ /* 0x000fe20000400000 */
[----:B------:R-:W-:Y:S01]  /*5600*/  LEA R4, P5, R95, R2, 0x1 ;  /* 0x000000025f047211 */ /* 0x000fe200078a08ff */
[----:B------:R-:W-:Y:S01]  /*5610*/  @P1 STG.E.U16 desc[UR54][R2.64+0x2], R25 ;  /* 0x0000021902001986 */ /* 0x000fe2000c101536 */
[----:B------:R-:W-:Y:S01]  /*5620*/  ISETP.GT.AND P1, PT, R14, 0x8, PT ;  /* 0x000000080e00780c */ /* 0x000fe20003f24270 */
[-C--:B------:R-:W-:Y:S01]  /*5630*/  FMUL R32, R32, R88.reuse ;  /* 0x0000005820207220 */ /* 0x080fe20000400000 */
[----:B------:R-:W-:Y:S01]  /*5640*/  ISETP.GT.AND P3, PT, R0, 0x8, P3 ;  /* 0x000000080000780c */ /* 0x000fe20001f64270 */
[----:B------:R-:W-:Y:S01]  /*5650*/  IMAD.X R5, R5, 0x1, R3, P5 ;  /* 0x0000000105057824 */ /* 0x000fe200028e0603 */
[----:B------:R-:W-:Y:S01]  /*5660*/  ISETP.GT.AND P0, PT, R14, 0x9, PT ;  /* 0x000000090e00780c */ /* 0x000fe20003f04270 */
[-C--:B------:R-:W-:Y:S01]  /*5670*/  FMUL R33, R33, R88.reuse ;  /* 0x0000005821217220 */ /* 0x080fe20000400000 */
[----:B------:R-:W-:Y:S01]  /*5680*/  ISETP.GT.AND P4, PT, R0, RZ, P1 ;  /* 0x000000ff0000720c */ /* 0x000fe20000f84270 */
[-C--:B------:R-:W-:Y:S01]  /*5690*/  FMUL R34, R34, R88.reuse ;  /* 0x0000005822227220 */ /* 0x080fe20000400000 */
[----:B------:R-:W-:Y:S01]  /*56a0*/  ISETP.GT.AND P5, PT, R0, RZ, P0 ;  /* 0x000000ff0000720c */ /* 0x000fe200007a4270 */
[----:B------:R-:W-:Y:S01]  /*56b0*/  FMUL R35, R35, R88 ;  /* 0x0000005823237220 */ /* 0x000fe20000400000 */
[----:B------:R-:W-:Y:S01]  /*56c0*/  F2FP.BF16.F32.PACK_AB R26, RZ, R26 ;  /* 0x0000001aff1a723e */ /* 0x000fe200000010ff */
[-C--:B------:R-:W-:Y:S01]  /*56d0*/  FMUL R36, R36, R88.reuse ;  /* 0x0000005824247220 */ /* 0x080fe20000400000 */
[----:B------:R-:W-:Y:S01]  /*56e0*/  F2FP.BF16.F32.PACK_AB R27, RZ, R27 ;  /* 0x0000001bff1b723e */ /* 0x000fe200000010ff */
[----:B------:R-:W-:Y:S01]  /*56f0*/  FMUL R37, R37, R88 ;  /* 0x0000005825257220 */ /* 0x000fe20000400000 */
[----:B------:R-:W-:Y:S01]  /*5700*/  F2FP.BF16.F32.PACK_AB R28, RZ, R28 ;  /* 0x0000001cff1c723e */ /* 0x000fe200000010ff */
[----:B------:R-:W-:Y:S01]  /*5710*/  @P2 STG.E.U16 desc[UR54][R4.64], R26 ;  /* 0x0000001a04002986 */ /* 0x000fe2000c101536 */
[----:B------:R-:W-:Y:S01]  /*5720*/  ISETP.GT.AND P1, PT, R0, 0x8, P1 ;  /* 0x000000080000780c */ /* 0x000fe20000f24270 */
[-C--:B------:R-:W-:Y:S01]  /*5730*/  FMUL R38, R38, R88.reuse ;  /* 0x0000005826267220 */ /* 0x080fe20000400000 */
[----:B------:R-:W-:Y:S01]  /*5740*/  F2FP.BF16.F32.PACK_AB R29, RZ, R29 ;  /* 0x0000001dff1d723e */ /* 0x000fe200000010ff */
[----:B------:R-:W-:Y:S01]  /*5750*/  @P3 STG.E.U16 desc[UR54][R4.64+0x2], R27 ;  /* 0x0000021b04003986 */ /* 0x000fe2000c101536 */
[----:B------:R-:W-:Y:S01]  /*5760*/  ISETP.GT.AND P3, PT, R14, 0x10, PT ;  /* 0x000000100e00780c */ /* 0x000fe20003f64270 */
[-C--:B------:R-:W-:Y:S01]  /*5770*/  FMUL R39, R39, R88.reuse ;  /* 0x0000005827277220 */ /* 0x080fe20000400000 */
[----:B------:R-:W-:Y:S01]  /*5780*/  ISETP.GT.AND P2, PT, R0, 0x8, P0 ;  /* 0x000000080000780c */ /* 0x000fe20000744270 */
[----:B------:R-:W-:Y:S01]  /*5790*/  @P4 STG.E.U16 desc[UR54][R2.64+0x10], R28 ;  /* 0x0000101c02004986 */ /* 0x000fe2000c101536 */
[----:B------:R-:W-:Y:S01]  /*57a0*/  ISETP.GT.AND P0, PT, R14, 0x11, PT ;  /* 0x000000110e00780c */ /* 0x000fe20003f04270 */
[-C--:B------:R-:W-:Y:S01]  /*57b0*/  FMUL R40, R40, R88.reuse ;  /* 0x0000005828287220 */ /* 0x080fe20000400000 */
[C---:B------:R-:W-:Y:S01]  /*57c0*/  ISETP.GT.AND P4, PT, R0.reuse, RZ, P3 ;  /* 0x000000ff0000720c */ /* 0x040fe20001f84270 */
[----:B------:R-:W-:Y:S01]  /*57d0*/  @P5 STG.E.U16 desc[UR54][R2.64+0x12], R29 ;  /* 0x0000121d02005986 */ /* 0x000fe2000c101536 */
        /* <DEDUP_REMOVED lines=153> */
[----:B------:R-:W-:Y:S01]  /*6170*/  FMUL R87, R87, R88 ;  /* 0x0000005857577220 */ /* 0x000fe20000400000 */
[----:B------:R-:W-:Y:S01]  /*6180*/  ISETP.GT.AND P2, PT, R0, 0x8, P0 ;  /* 0x000000080000780c */ /* 0x000fe20000744270 */
[----:B------:R-:W-:Y:S01]  /*6190*/  @P4 STG.E.U16 desc[UR54][R2.64+0x90], R60 ;  /* 0x0000903c02004986 */ /* 0x000fe2000c101536 */
[----:B------:R-:W-:-:S02]  /*61a0*/  ISETP.GT.AND P0, PT, R14, 0x51, PT ;  /* 0x000000510e00780c */ /* 0x000fc40003f04270 */
[C---:B------:R-:W-:Y:S01]  /*61b0*/  ISETP.GT.AND P4, PT, R0.reuse, RZ, P3 ;  /* 0x000000ff0000720c */ /* 0x040fe20001f84270 */
[----:B------:R-:W-:Y:S01]  /*61c0*/  @P5 STG.E.U16 desc[UR54][R2.64+0x92], R61 ;  /* 0x0000923d02005986 */ /* 0x000fe2000c101536 */
[C---:B------:R-:W-:Y:S02]  /*61d0*/  ISETP.GT.AND P5, PT, R0.reuse, RZ, P0 ;  /* 0x000000ff0000720c */ /* 0x040fe400007a4270 */
[----:B------:R-:W-:Y:S02]  /*61e0*/  F2FP.BF16.F32.PACK_AB R62, RZ, R62 ;  /* 0x0000003eff3e723e */ /* 0x000fe400000010ff */
[----:B------:R-:W-:Y:S02]  /*61f0*/  F2FP.BF16.F32.PACK_AB R63, RZ, R63 ;  /* 0x0000003fff3f723e */ /* 0x000fe400000010ff */
[----:B------:R-:W-:Y:S01]  /*6200*/  F2FP.BF16.F32.PACK_AB R64, RZ, R64 ;  /* 0x00000040ff40723e */ /* 0x000fe200000010ff */
[----:B------:R-:W-:Y:S01]  /*6210*/  @P1 STG.E.U16 desc[UR54][R4.64+0x90], R62 ;  /* 0x0000903e04001986 */ /* 0x000fe2000c101536 */
[----:B------:R-:W-:-:S02]  /*6220*/  ISETP.GT.AND P1, PT, R0, 0x8, P3 ;  /* 0x000000080000780c */ /* 0x000fc40001f24270 */
[----:B------:R-:W-:Y:S01]  /*6230*/  F2FP.BF16.F32.PACK_AB R65, RZ, R65 ;  /* 0x00000041ff41723e */ /* 0x000fe200000010ff */
[----:B------:R-:W-:Y:S01]  /*6240*/  @P2 STG.E.U16 desc[UR54][R4.64+0x92], R63 ;  /* 0x0000923f04002986 */ /* 0x000fe2000c101536 */
[----:B------:R-:W-:Y:S02]  /*6250*/  ISETP.GT.AND P2, PT, R14, 0x58, PT ;  /* 0x000000580e00780c */ /* 0x000fe40003f44270 */
[----:B------:R-:W-:Y:S01]  /*6260*/  ISETP.GT.AND P0, PT, R0, 0x8, P0 ;  /* 0x000000080000780c */ /* 0x000fe20000704270 */
[----:B------:R-:W-:Y:S01]  /*6270*/  @P4 STG.E.U16 desc[UR54][R2.64+0xa0], R64 ;  /* 0x0000a04002004986 */ /* 0x000fe2000c101536 */
[----:B------:R-:W-:Y:S02]  /*6280*/  ISETP.GT.AND P3, PT, R14, 0x59, PT ;  /* 0x000000590e00780c */ /* 0x000fe40003f64270 */
[C---:B------:R-:W-:Y:S01]  /*6290*/  ISETP.GT.AND P4, PT, R0.reuse, RZ, P2 ;  /* 0x000000ff0000720c */ /* 0x040fe20001784270 */
[----:B------:R-:W-:Y:S01]  /*62a0*/  @P5 STG.E.U16 desc[UR54][R2.64+0xa2], R65 ;  /* 0x0000a24102005986 */ /* 0x000fe2000c101536 */
[----:B------:R-:W-:-:S02]  /*62b0*/  ISETP.GT.AND P5, PT, R0, RZ, P3 ;  /* 0x000000ff0000720c */ /* 0x000fc40001fa4270 */
[----:B------:R-:W-:Y:S02]  /*62c0*/  F2FP.BF16.F32.PACK_AB R66, RZ, R66 ;  /* 0x00000042ff42723e */ /* 0x000fe400000010ff */
[----:B------:R-:W-:Y:S02]  /*62d0*/  F2FP.BF16.F32.PACK_AB R67, RZ, R67 ;  /* 0x00000043ff43723e */ /* 0x000fe400000010ff */
[----:B------:R-:W-:Y:S01]  /*62e0*/  F2FP.BF16.F32.PACK_AB R68, RZ, R68 ;  /* 0x00000044ff44723e */ /* 0x000fe200000010ff */
[----:B------:R-:W-:Y:S01]  /*62f0*/  @P1 STG.E.U16 desc[UR54][R4.64+0xa0], R66 ;  /* 0x0000a04204001986 */ /* 0x000fe2000c101536 */
[C---:B------:R-:W-:Y:S02]  /*6300*/  ISETP.GT.AND P1, PT, R0.reuse, 0x8, P2 ;  /* 0x000000080000780c */ /* 0x040fe40001724270 */
[----:B------:R-:W-:Y:S01]  /*6310*/  F2FP.BF16.F32.PACK_AB R69, RZ, R69 ;  /* 0x00000045ff45723e */ /* 0x000fe200000010ff */
[----:B------:R-:W-:Y:S01]  /*6320*/  @P0 STG.E.U16 desc[UR54][R4.64+0xa2], R67 ;  /* 0x0000a24304000986 */ /* 0x000fe2000c101536 */
[----:B------:R-:W-:-:S02]  /*6330*/  ISETP.GT.AND P2, PT, R0, 0x8, P3 ;  /* 0x000000080000780c */ /* 0x000fc40001f44270 */
[C---:B------:R-:W-:Y:S01]  /*6340*/  ISETP.GT.AND P3, PT, R14.reuse, 0x60, PT ;  /* 0x000000600e00780c */ /* 0x040fe20003f64270 */
[----:B------:R-:W-:Y:S01]  /*6350*/  @P4 STG.E.U16 desc[UR54][R2.64+0xb0], R68 ;  /* 0x0000b04402004986 */ /* 0x000fe2000c101536 */
[----:B------:R-:W-:Y:S02]  /*6360*/  ISETP.GT.AND P0, PT, R14, 0x61, PT ;  /* 0x000000610e00780c */ /* 0x000fe40003f04270 */
[C---:B------:R-:W-:Y:S01]  /*6370*/  ISETP.GT.AND P4, PT, R0.reuse, RZ, P3 ;  /* 0x000000ff0000720c */ /* 0x040fe20001f84270 */
[----:B------:R-:W-:Y:S01]  /*6380*/  @P5 STG.E.U16 desc[UR54][R2.64+0xb2], R69 ;  /* 0x0000b24502005986 */ /* 0x000fe2000c101536 */
[----:B------:R-:W-:Y:S02]  /*6390*/  ISETP.GT.AND P5, PT, R0, RZ, P0 ;  /* 0x000000ff0000720c */ /* 0x000fe400007a4270 */
[----:B------:R-:W-:Y:S02]  /*63a0*/  F2FP.BF16.F32.PACK_AB R70, RZ, R70 ;  /* 0x00000046ff46723e */ /* 0x000fe400000010ff */
[----:B------:R-:W-:-:S02]  /*63b0*/  F2FP.BF16.F32.PACK_AB R71, RZ, R71 ;  /* 0x00000047ff47723e */ /* 0x000fc400000010ff */
[----:B------:R-:W-:Y:S01]  /*63c0*/  F2FP.BF16.F32.PACK_AB R72, RZ, R72 ;  /* 0x00000048ff48723e */ /* 0x000fe200000010ff */
[----:B------:R-:W-:Y:S01]  /*63d0*/  @P1 STG.E.U16 desc[UR54][R4.64+0xb0], R70 ;  /* 0x0000b04604001986 */ /* 0x000fe2000c101536 */
[----:B------:R-:W-:Y:S02]  /*63e0*/  F2FP.BF16.F32.PACK_AB R73, RZ, R73 ;  /* 0x00000049ff49723e */ /* 0x000fe400000010ff */
[C---:B------:R-:W-:Y:S01]  /*63f0*/  ISETP.GT.AND P1, PT, R0.reuse, 0x8, P3 ;  /* 0x000000080000780c */ /* 0x040fe20001f24270 */
[----:B------:R-:W-:Y:S01]  /*6400*/  @P2 STG.E.U16 desc[UR54][R4.64+0xb2], R71 ;  /* 0x0000b24704002986 */ /* 0x000fe2000c101536 */
[----:B------:R-:W-:Y:S02]  /*6410*/  ISETP.GT.AND P0, PT, R0, 0x8, P0 ;  /* 0x000000080000780c */ /* 0x000fe40000704270 */
[----:B------:R-:W-:Y:S01]  /*6420*/  F2FP.BF16.F32.PACK_AB R74, RZ, R74 ;  /* 0x0000004aff4a723e */ /* 0x000fe200000010ff */
[----:B------:R-:W-:Y:S01]  /*6430*/  @P4 STG.E.U16 desc[UR54][R2.64+0xc0], R72 ;  /* 0x0000c04802004986 */ /* 0x000fe2000c101536 */
[----:B------:R-:W-:-:S02]  /*6440*/  ISETP.GT.AND P4, PT, R14, 0x68, PT ;  /* 0x000000680e00780c */ /* 0x000fc40003f84270 */
[----:B------:R-:W-:Y:S01]  /*6450*/  F2FP.BF16.F32.PACK_AB R75, RZ, R75 ;  /* 0x0000004bff4b723e */ /* 0x000fe200000010ff */
[----:B------:R-:W-:Y:S01]  /*6460*/  @P5 STG.E.U16 desc[UR54][R2.64+0xc2], R73 ;  /* 0x0000c24902005986 */ /* 0x000fe2000c101536 */
[----:B------:R-:W-:Y:S02]  /*6470*/  ISETP.GT.AND P5, PT, R14, 0x69, PT ;  /* 0x000000690e00780c */ /* 0x000fe40003fa4270 */
[C---:B------:R-:W-:Y:S01]  /*6480*/  ISETP.GT.AND P2, PT, R0.reuse, RZ, P4 ;  /* 0x000000ff0000720c */ /* 0x040fe20002744270 */
[----:B------:R-:W-:Y:S01]  /*6490*/  @P1 STG.E.U16 desc[UR54][R4.64+0xc0], R74 ;  /* 0x0000c04a04001986 */ /* 0x000fe2000c101536 */
[----:B------:R-:W-:Y:S02]  /*64a0*/  ISETP.GT.AND P6, PT, R0, RZ, P5 ;  /* 0x000000ff0000720c */ /* 0x000fe40002fc4270 */
[----:B------:R-:W-:Y:S01]  /*64b0*/  F2FP.BF16.F32.PACK_AB R76, RZ, R76 ;  /* 0x0000004cff4c723e */ /* 0x000fe200000010ff */
[----:B------:R-:W-:Y:S01]  /*64c0*/  @P0 STG.E.U16 desc[UR54][R4.64+0xc2], R75 ;  /* 0x0000c24b04000986 */ /* 0x000fe2000c101536 */
[----:B------:R-:W-:-:S02]  /*64d0*/  F2FP.BF16.F32.PACK_AB R77, RZ, R77 ;  /* 0x0000004dff4d723e */ /* 0x000fc400000010ff */
[----:B------:R-:W-:Y:S02]  /*64e0*/  ISETP.GT.AND P3, PT, R14, 0x70, PT ;  /* 0x000000700e00780c */ /* 0x000fe40003f64270 */
[----:B------:R-:W-:Y:S02]  /*64f0*/  ISETP.GT.AND P4, PT, R0, 0x8, P4 ;  /* 0x000000080000780c */ /* 0x000fe40002784270 */
[----:B------:R-:W-:Y:S01]  /*6500*/  F2FP.BF16.F32.PACK_AB R78, RZ, R78 ;  /* 0x0000004eff4e723e */ /* 0x000fe200000010ff */
[----:B------:R-:W-:Y:S01]  /*6510*/  @P2 STG.E.U16 desc[UR54][R2.64+0xd0], R76 ;  /* 0x0000d04c02002986 */ /* 0x000fe2000c101536 */
[----:B------:R-:W-:Y:S02]  /*6520*/  ISETP.GT.AND P2, PT, R14, 0x71, PT ;  /* 0x000000710e00780c */ /* 0x000fe40003f44270 */
[----:B------:R-:W-:Y:S01]  /*6530*/  F2FP.BF16.F32.PACK_AB R79, RZ, R79 ;  /* 0x0000004fff4f723e */ /* 0x000fe200000010ff */
[----:B------:R-:W-:Y:S01]  /*6540*/  @P6 STG.E.U16 desc[UR54][R2.64+0xd2], R77 ;  /* 0x0000d24d02006986 */ /* 0x000fe2000c101536 */
[----:B------:R-:W-:-:S02]  /*6550*/  ISETP.GT.AND P6, PT, R0, 0x8, P5 ;  /* 0x000000080000780c */ /* 0x000fc40002fc4270 */
[----:B------:R-:W-:Y:S02]  /*6560*/  ISETP.GT.AND P5, PT, R0, RZ, P3 ;  /* 0x000000ff0000720c */ /* 0x000fe40001fa4270 */
[----:B------:R-:W-:Y:S01]  /*6570*/  F2FP.BF16.F32.PACK_AB R80, RZ, R80 ;  /* 0x00000050ff50723e */ /* 0x000fe200000010ff */
[----:B------:R-:W-:Y:S01]  /*6580*/  @P4 STG.E.U16 desc[UR54][R4.64+0xd0], R78 ;  /* 0x0000d04e04004986 */ /* 0x000fe2000c101536 */
[C---:B------:R-:W-:Y:S02]  /*6590*/  ISETP.GT.AND P1, PT, R14.reuse, 0x78, PT ;  /* 0x000000780e00780c */ /* 0x040fe40003f24270 */
[----:B------:R-:W-:Y:S02]  /*65a0*/  ISETP.GT.AND P0, PT, R14, 0x79, PT ;  /* 0x000000790e00780c */ /* 0x000fe40003f04270 */
[C---:B------:R-:W-:Y:S02]  /*65b0*/  ISETP.GT.AND P4, PT, R0.reuse, RZ, P2 ;  /* 0x000000ff0000720c */ /* 0x040fe40001784270 */
[C---:B------:R-:W-:Y:S01]  /*65c0*/  ISETP.GT.AND P3, PT, R0.reuse, 0x8, P3 ;  /* 0x000000080000780c */ /* 0x040fe20001f64270 */
[----:B------:R-:W-:Y:S01]  /*65d0*/  @P6 STG.E.U16 desc[UR54][R4.64+0xd2], R79 ;  /* 0x0000d24f04006986 */ /* 0x000fe2000c101536 */
[----:B------:R-:W-:-:S02]  /*65e0*/  ISETP.GT.AND P2, PT, R0, 0x8, P2 ;  /* 0x000000080000780c */ /* 0x000fc40001744270 */
[C---:B------:R-:W-:Y:S01]  /*65f0*/  ISETP.GT.AND P6, PT, R0.reuse, RZ, P0 ;  /* 0x000000ff0000720c */ /* 0x040fe200007c4270 */
[----:B------:R-:W-:Y:S01]  /*6600*/  @P5 STG.E.U16 desc[UR54][R2.64+0xe0], R80 ;  /* 0x0000e05002005986 */ /* 0x000fe2000c101536 */
[C---:B------:R-:W-:Y:S02]  /*6610*/  ISETP.GT.AND P5, PT, R0.reuse, RZ, P1 ;  /* 0x000000ff0000720c */ /* 0x040fe40000fa4270 */
[C---:B------:R-:W-:Y:S02]  /*6620*/  ISETP.GT.AND P1, PT, R0.reuse, 0x8, P1 ;  /* 0x000000080000780c */ /* 0x040fe40000f24270 */
[----:B------:R-:W-:Y:S02]  /*6630*/  F2FP.BF16.F32.PACK_AB R81, RZ, R81 ;  /* 0x00000051ff51723e */ /* 0x000fe400000010ff */
[----:B------:R-:W-:Y:S02]  /*6640*/  F2FP.BF16.F32.PACK_AB R82, RZ, R82 ;  /* 0x00000052ff52723e */ /* 0x000fe400000010ff */
[----:B------:R-:W-:Y:S01]  /*6650*/  F2FP.BF16.F32.PACK_AB R83, RZ, R83 ;  /* 0x00000053ff53723e */ /* 0x000fe200000010ff */
[----:B------:R-:W-:Y:S01]  /*6660*/  @P4 STG.E.U16 desc[UR54][R2.64+0xe2], R81 ;  /* 0x0000e25102004986 */ /* 0x000fe2000c101536 */
[----:B------:R-:W-:-:S02]  /*6670*/  ISETP.GT.AND P0, PT, R0, 0x8, P0 ;  /* 0x000000080000780c */ /* 0x000fc40000704270 */
[----:B------:R-:W-:Y:S01]  /*6680*/  F2FP.BF16.F32.PACK_AB R84, RZ, R84 ;  /* 0x00000054ff54723e */ /* 0x000fe200000010ff */
[----:B------:R-:W-:Y:S01]  /*6690*/  @P3 STG.E.U16 desc[UR54][R4.64+0xe0], R82 ;  /* 0x0000e05204003986 */ /* 0x000fe2000c101536 */
[----:B------:R-:W-:Y:S02]  /*66a0*/  F2FP.BF16.F32.PACK_AB R85, RZ, R85 ;  /* 0x00000055ff55723e */ /* 0x000fe400000010ff */
[----:B------:R-:W-:Y:S01]  /*66b0*/  F2FP.BF16.F32.PACK_AB R86, RZ, R86 ;  /* 0x00000056ff56723e */ /* 0x000fe200000010ff */
[----:B------:R-:W-:Y:S01]  /*66c0*/  @P2 STG.E.U16 desc[UR54][R4.64+0xe2], R83 ;  /* 0x0000e25304002986 */ /* 0x000fe2000c101536 */
[----:B------:R-:W-:-:S03]  /*66d0*/  F2FP.BF16.F32.PACK_AB R87, RZ, R87 ;  /* 0x00000057ff57723e */ /* 0x000fc600000010ff */
[----:B------:R-:W-:Y:S04]  /*66e0*/  @P5 STG.E.U16 desc[UR54][R2.64+0xf0], R84 ;  /* 0x0000f05402005986 */ /* 0x000fe8000c101536 */
[----:B------:R0:W-:Y:S02]  /*66f0*/  @P6 STG.E.U16 desc[UR54][R2.64+0xf2], R85 ;  /* 0x0000f25502006986 */ /* 0x0001e4000c101536 */
[----:B0-----:R-:W-:Y:S02]  /*6700*/  @P1 IMAD.MOV.U32 R2, RZ, RZ, R4 ;  /* 0x000000ffff021224 */ /* 0x001fe400078e0004 */
[----:B------:R-:W-:-:S05]  /*6710*/  @P1 IMAD.MOV.U32 R3, RZ, RZ, R5 ;  /* 0x000000ffff031224 */ /* 0x000fca00078e0005 */
[----:B------:R0:W-:Y:S04]  /*6720*/  @P1 STG.E.U16 desc[UR54][R2.64+0xf0], R86 ;  /* 0x0000f05602001986 */ /* 0x0001e8000c101536 */
[----:B------:R0:W-:Y:S02]  /*6730*/  @P0 STG.E.U16 desc[UR54][R4.64+0xf2], R87 ;  /* 0x0000f25704000986 */ /* 0x0001e4000c101536 */
.L_x_161:
[----:B------:R-:W-:Y:S05]  /*6740*/  BSYNC B0 ;  /* 0x0000000000007941 */ /* 0x000fea0003800000 */
.L_x_35:
[----:B0-----:R-:W-:Y:S01]  /*6750*/  IMAD.U32 R2, RZ, RZ, UR52 ;  /* 0x00000034ff027e24 */ /* 0x001fe2000f8e00ff */
[----:B------:R-:W-:Y:S01]  /*6760*/  ULDC.64 UR4, c[0x0][0x650] ;  /* 0x0001940000047ab9 */ /* 0x000fe20000000a00 */
[----:B------:R-:W-:Y:S01]  /*6770*/  IMAD.U32 R3, RZ, RZ, UR53 ;  /* 0x00000035ff037e24 */ /* 0x000fe2000f8e00ff */
[----:B------:R0:W-:Y:S01]  /*6780*/  SYNCS.ARRIVE.TRANS64.A1T0 RZ, [R98+UR50], RZ ;  /* 0x000000ff62ff79a7 */ /* 0x0001e20008100032 */
[----:B------:R-:W-:Y:S01]  /*6790*/  PRMT R0, RZ, 0x7610, R0 ;  /* 0x00007610ff007816 */ /* 0x000fe20000000000 */
[----:B------:R-:W-:Y:S01]  /*67a0*/  IMAD.MOV.U32 R18, RZ, RZ, -0x1 ;  /* 0xffffffffff127424 */ /* 0x000fe200078e00ff */
[----:B------:R-:W-:Y:S01]  /*67b0*/  LEA R16, P0, R2, R16, 0x1 ;  /* 0x0000001002107211 */ /* 0x000fe200078008ff */
[----:B------:R-:W-:Y:S02]  /*67c0*/  IMAD.MOV.U32 R2, RZ, RZ, -0x1 ;  /* 0xffffffffff027424 */ /* 0x000fe400078e00ff */
[----:B------:R-:W-:Y:S01]  /*67d0*/  IMAD.MOV.U32 R19, RZ, RZ, -0x1 ;  /* 0xffffffffff137424 */ /* 0x000fe200078e00ff */
[----:B------:R-:W-:-:S02]  /*67e0*/  IADD3.X R17, R17, UR41, RZ, P0, !PT ;  /* 0x0000002911117c10 */ /* 0x000fc400087fe4ff */
[----:B------:R-:W-:-:S04]  /*67f0*/  ISETP.GE.U32.AND P0, PT, R16, UR4, PT ;  /* 0x0000000410007c0c */ /* 0x000fc8000bf06070 */
[----:B------:R-:W-:-:S13]  /*6800*/  ISETP.GE.U32.AND.EX P0, PT, R17, UR5, PT, P0 ;  /* 0x0000000511007c0c */ /* 0x000fda000bf06100 */
[----:B0-----:R-:W-:Y:S05]  /*6810*/  @P0 BRA `(.L_x_162) ;  /* 0x0000000400700947 */ /* 0x001fea0003800000 */
[----:B------:R-:W0:Y:S01]  /*6820*/  S2UR UR7, SR_CTAID.X ;  /* 0x00000000000779c3 */ /* 0x000e220000002500 */
[----:B------:R-:W-:Y:S01]  /*6830*/  ULDC.64 UR4, c[0x0][0x628] ;  /* 0x00018a0000047ab9 */ /* 0x000fe20000000a00 */
[----:B------:R-:W-:Y:S01]  /*6840*/  ULDC UR6, c[0x0][0x150] ;  /* 0x0000540000067ab9 */ /* 0x000fe20000000800 */
[----:B------:R-:W-:Y:S01]  /*6850*/  ISETP.NE.U32.AND P0, PT, RZ, UR4, PT ;  /* 0x00000004ff007c0c */ /* 0x000fe2000bf05070 */
[----:B------:R-:W-:Y:S01]  /*6860*/  ULDC UR15, c[0x0][0x630] ;  /* 0x00018c00000f7ab9 */ /* 0x000fe20000000800 */
[C---:B------:R-:W-:Y:S02]  /*6870*/  R2UR UR17, R16.reuse ;  /* 0x00000000101172ca */ /* 0x040fe400000e0000 */
[----:B------:R-:W-:Y:S01]  /*6880*/  ISETP.NE.AND.EX P0, PT, RZ, UR5, PT, P0 ;  /* 0x00000005ff007c0c */ /* 0x000fe2000bf05300 */
[----:B------:R-:W1:Y:S01]  /*6890*/  S2UR UR16, SR_CTAID.Y ;  /* 0x00000000001079c3 */ /* 0x000e620000002600 */
[----:B------:R-:W-:Y:S02]  /*68a0*/  R2UR UR12, R16 ;  /* 0x00000000100c72ca */ /* 0x000fe400000e0000 */
[----:B------:R-:W-:-:S02]  /*68b0*/  R2UR UR13, R17 ;  /* 0x00000000110d72ca */ /* 0x000fc400000e0000 */
[----:B0-----:R-:W-:-:S05]  /*68c0*/  I2FP.F32.U32 R0, UR7 ;  /* 0x0000000700007c45 */ /* 0x001fca0008201000 */
[----:B------:R-:W-:Y:S01]  /*68d0*/  FMUL R0, R0, UR6 ;  /* 0x0000000600007c20 */ /* 0x000fe20008400000 */
[----:B------:R-:W-:Y:S01]  /*68e0*/  ULDC UR6, c[0x0][0x154] ;  /* 0x0000550000067ab9 */ /* 0x000fe20000000800 */
[----:B-1----:R-:W-:-:S04]  /*68f0*/  I2FP.F32.U32 R2, UR16 ;  /* 0x0000001000027c45 */ /* 0x002fc80008201000 */
[----:B------:R-:W0:Y:S01]  /*6900*/  F2I.U32.TRUNC.NTZ R0, R0 ;  /* 0x0000000000007305 */ /* 0x000e22000020f000 */
[----:B------:R-:W-:Y:S01]  /*6910*/  FMUL R2, R2, UR6 ;  /* 0x0000000602027c20 */ /* 0x000fe20008400000 */
[----:B------:R-:W-:Y:S06]  /*6920*/  @!P0 BRA `(.L_x_163) ;  /* 0x0000000000308947 */ /* 0x000fec0003800000 */
        /* <DEDUP_REMOVED lines=12> */
.L_x_163:
[----:B------:R-:W-:Y:S01]  /*69f0*/  USHF.R.U64 UR6, UR12, UR15, UR13 ;  /* 0x0000000f0c067299 */ /* 0x000fe2000800120d */
[----:B------:R-:W-:Y:S01]  /*6a00*/  R2UR UR5, R17 ;  /* 0x00000000110572ca */ /* 0x000fe200000e0000 */
[----:B------:R-:W-:Y:S01]  /*6a10*/  USHF.R.U32.HI UR4, URZ, UR15, UR13 ;  /* 0x0000000f3f047299 */ /* 0x000fe2000801160d */
[----:B------:R-:W1:Y:S01]  /*6a20*/  F2I.U32.TRUNC.NTZ R2, R2 ;  /* 0x0000000200027305 */ /* 0x000e62000020f000 */
[----:B------:R-:W-:Y:S01]  /*6a30*/  UIADD3 UR9, UP0, URZ, -UR6, URZ ;  /* 0x800000063f097290 */ /* 0x000fe2000ff1e03f */
[----:B------:R-:W-:Y:S01]  /*6a40*/  ULDC.64 UR10, c[0x0][0x620] ;  /* 0x00018800000a7ab9 */ /* 0x000fe20000000a00 */
[----:B------:R-:W-:Y:S02]  /*6a50*/  ULDC UR14, c[0x0][0x608] ;  /* 0x00018200000e7ab9 */ /* 0x000fe40000000800 */
[----:B------:R-:W-:Y:S01]  /*6a60*/  UIADD3.X UR4, URZ, ~UR4, URZ, UP0, !UPT ;  /* 0x800000043f047290 */ /* 0x000fe200087fe43f */
[----:B------:R-:W-:Y:S01]  /*6a70*/  ULDC UR15, c[0x0][0x658] ;  /* 0x00019600000f7ab9 */ /* 0x000fe20000000800 */
[----:B------:R-:W-:-:S02]  /*6a80*/  ULDC UR12, c[0x0][0x144] ;  /* 0x00005100000c7ab9 */ /* 0x000fc40000000800 */
[----:B------:R-:W-:Y:S01]  /*6a90*/  UIMAD UR8, UR4, UR10, URZ ;  /* 0x0000000a040872a4 */ /* 0x000fe2000f8e023f */
[----:B------:R-:W-:Y:S02]  /*6aa0*/  ULDC UR22, c[0x0][0x148] ;  /* 0x0000520000167ab9 */ /* 0x000fe40000000800 */
[----:B------:R-:W-:Y:S01]  /*6ab0*/  UMOV UR4, UR17 ;  /* 0x0000001100047c82 */ /* 0x000fe20008000000 */
[----:B------:R-:W-:Y:S02]  /*6ac0*/  UIMAD UR8, UR9, UR11, UR8 ;  /* 0x0000000b090872a4 */ /* 0x000fe4000f8e0208 */
[----:B------:R-:W-:Y:S01]  /*6ad0*/  UIMAD.WIDE.U32 UR4, UR9, UR10, UR4 ;  /* 0x0000000a090472a5 */ /* 0x000fe2000f8e0004 */
[----:B0-----:R-:W-:Y:S01]  /*6ae0*/  R2UR UR9, R0 ;  /* 0x00000000000972ca */ /* 0x001fe200000e0000 */
[----:B------:R-:W-:Y:S01]  /*6af0*/  ULDC UR20, c[0x0][0x648] ;  /* 0x0001920000147ab9 */ /* 0x000fe20000000800 */
[----:B-1----:R-:W-:Y:S01]  /*6b00*/  R2UR UR13, R2 ;  /* 0x00000000020d72ca */ /* 0x002fe200000e0000 */
[----:B------:R-:W-:Y:S01]  /*6b10*/  UIADD3 UR8, UR5, UR8, URZ ;  /* 0x0000000805087290 */ /* 0x000fe2000fffe03f */
[----:B------:R-:W-:-:S02]  /*6b20*/  ULDC UR21, c[0x0][0x638] ;  /* 0x00018e0000157ab9 */ /* 0x000fc40000000800 */
[----:B------:R-:W-:Y:S02]  /*6b30*/  ULDC UR5, c[0x0][0x618] ;  /* 0x0001860000057ab9 */ /* 0x000fe40000000800 */
[----:B------:R-:W-:Y:S02]  /*6b40*/  USHF.R.U64 UR10, UR4, UR5, UR8 ;  /* 0x00000005040a7299 */ /* 0x000fe40008001208 */
[----:B------:R-:W-:-:S03]  /*6b50*/  USHF.R.U32.HI UR8, URZ, UR5, UR8 ;  /* 0x000000053f087299 */ /* 0x000fc60008011608 */
[----:B------:R-:W-:Y:S01]  /*6b60*/  ULDC.64 UR4, c[0x0][0x640] ;  /* 0x0001900000047ab9 */ /* 0x000fe20000000a00 */
[----:B------:R-:W-:Y:S01]  /*6b70*/  USHF.R.U64 UR11, UR10, UR14, UR8 ;  /* 0x0000000e0a0b7299 */ /* 0x000fe20008001208 */
[----:B------:R-:W-:Y:S01]  /*6b80*/  ISETP.NE.U32.AND P0, PT, RZ, UR4, PT ;  /* 0x00000004ff007c0c */ /* 0x000fe2000bf05070 */
[----:B------:R-:W-:Y:S02]  /*6b90*/  USHF.R.U32.HI UR8, URZ, UR14, UR8 ;  /* 0x0000000e3f087299 */ /* 0x000fe40008011608 */
[----:B------:R-:W-:Y:S01]  /*6ba0*/  UIADD3 UR9, -UR9, URZ, URZ ;  /* 0x0000003f09097290 */ /* 0x000fe2000fffe13f */
[----:B------:R-:W-:Y:S01]  /*6bb0*/  ISETP.NE.AND.EX P0, PT, RZ, UR5, PT, P0 ;  /* 0x00000005ff007c0c */ /* 0x000fe2000bf05300 */
[----:B------:R-:W-:Y:S02]  /*6bc0*/  USHF.R.U64 UR17, UR11, UR15, UR8 ;  /* 0x0000000f0b117299 */ /* 0x000fe40008001208 */
[----:B------:R-:W-:Y:S02]  /*6bd0*/  UIADD3 UR18, -UR13, URZ, URZ ;  /* 0x0000003f0d127290 */ /* 0x000fe4000fffe13f */
[----:B------:R-:W-:-:S02]  /*6be0*/  USHF.R.U32.HI UR15, URZ, UR15, UR8 ;  /* 0x0000000f3f0f7299 */ /* 0x000fc40008011608 */
[----:B------:R-:W-:Y:S01]  /*6bf0*/  UIMAD UR19, UR12, UR9, UR7 ;  /* 0x000000090c1372a4 */ /* 0x000fe2000f8e0207 */
[----:B------:R-:W-:-:S05]  /*6c00*/  UMOV UR14, UR17 ;  /* 0x00000011000e7c82 */ /* 0x000fca0008000000 */
[----:B------:R-:W-:Y:S06]  /*6c10*/  @!P0 BRA `(.L_x_164) ;  /* 0x0000000000288947 */ /* 0x000fec0003800000 */
        /* <DEDUP_REMOVED lines=10> */
.L_x_164:
[----:B------:R-:W-:Y:S01]  /*6cc0*/  UISETP.NE.AND UP0, UPT, UR38, URZ, UPT ;  /* 0x0000003f2600728c */ /* 0x000fe2000bf05270 */
[----:B------:R-:W-:Y:S01]  /*6cd0*/  IMAD.MOV.U32 R0, RZ, RZ, 0x1 ;  /* 0x00000001ff007424 */ /* 0x000fe200078e00ff */
[----:B------:R-:W-:Y:S01]  /*6ce0*/  USHF.R.U64 UR5, UR14, UR20, UR15 ;  /* 0x000000140e057299 */ /* 0x000fe2000800120f */
[----:B------:R-:W-:Y:S01]  /*6cf0*/  IMAD.U32 R19, RZ, RZ, UR6 ;  /* 0x00000006ff137e24 */ /* 0x000fe2000f8e00ff */
[----:B------:R-:W-:Y:S02]  /*6d00*/  ULOP3.LUT UR4, UR11, UR47, URZ, 0xc0, !UPT ;  /* 0x0000002f0b047292 */ /* 0x000fe4000f8ec03f */
[----:B------:R-:W-:Y:S02]  /*6d10*/  UIADD3 UR7, -UR5, URZ, URZ ;  /* 0x0000003f05077290 */ /* 0x000fe4000fffe13f */
[----:B------:R-:W-:Y:S02]  /*6d20*/  UIMAD UR4, UR44, UR5, UR4 ;  /* 0x000000052c0472a4 */ /* 0x000fe4000f8e0204 */
[----:B------:R-:W-:-:S02]  /*6d30*/  ULOP3.LUT UR10, UR10, UR43, URZ, 0xc0, !UPT ;  /* 0x0000002b0a0a7292 */ /* 0x000fc4000f8ec03f */
[----:B------:R-:W-:Y:S02]  /*6d40*/  @UP0 UIMAD UR19, UR22, UR18, UR16 ;  /* 0x00000012161302a4 */ /* 0x000fe4000f8e0210 */
[----:B------:R-:W-:Y:S01]  /*6d50*/  UIMAD UR5, UR7, UR21, UR17 ;  /* 0x00000015070572a4 */ /* 0x000fe2000f8e0211 */
[----:B------:R-:W-:Y:S02]  /*6d60*/  ULDC UR8, c[0x0][0x600] ;  /* 0x0001800000087ab9 */ /* 0x000fe40000000800 */
[----:B------:R-:W-:Y:S01]  /*6d70*/  ULDC UR7, c[0x0][0x610] ;  /* 0x0001840000077ab9 */ /* 0x000fe20000000800 */
[----:B------:R-:W-:Y:S02]  /*6d80*/  UIMAD UR5, UR5, UR8, UR10 ;  /* 0x00000008050572a4 */ /* 0x000fe4000f8e020a */
[----:B------:R-:W-:-:S04]  /*6d90*/  UIMAD UR4, UR4, UR7, UR19 ;  /* 0x00000007040472a4 */ /* 0x000fc8000f8e0213 */
[----:B------:R-:W-:Y:S02]  /*6da0*/  USEL UR7, UR5, UR4, !UP0 ;  /* 0x0000000405077287 */ /* 0x000fe4000c000000 */
[----:B------:R-:W-:-:S04]  /*6db0*/  USEL UR4, UR4, UR5, !UP0 ;  /* 0x0000000504047287 */ /* 0x000fc8000c000000 */
[----:B------:R-:W-:Y:S02]  /*6dc0*/  IMAD.U32 R2, RZ, RZ, UR7 ;  /* 0x00000007ff027e24 */ /* 0x000fe4000f8e00ff */
[----:B------:R-:W-:-:S07]  /*6dd0*/  IMAD.U32 R18, RZ, RZ, UR4 ;  /* 0x00000004ff127e24 */ /* 0x000fce000f8e00ff */
.L_x_162:
[----:B------:R-:W-:Y:S01]  /*6de0*/  UIADD3 UR45, UR36, UR45, URZ ;  /* 0x0000002d242d7290 */ /* 0x000fe2000fffe03f */
[----:B------:R-:W-:Y:S02]  /*6df0*/  LOP3.LUT P0, RZ, R0, 0xff, RZ, 0xc0, !PT ;  /* 0x000000ff00ff7812 */ /* 0x000fe4000780c0ff */
[----:B------:R-:W-:Y:S01]  /*6e00*/  LOP3.LUT R100, R100, 0x1, RZ, 0x3c, !PT ;  /* 0x0000000164647812 */ /* 0x000fe200078e3cff */
[----:B------:R-:W-:Y:S02]  /*6e10*/  USHF.R.U32.HI UR4, URZ, 0x2, UR45 ;  /* 0x000000023f047899 */ /* 0x000fe4000801162d */
[----:B------:R-:W-:Y:S02]  /*6e20*/  UISETP.GT.U32.AND UP0, UPT, UR45, 0x3, UPT ;  /* 0x000000032d00788c */ /* 0x000fe4000bf04070 */
[----:B------:R-:W-:Y:S02]  /*6e30*/  ULOP3.LUT UR4, UR4, 0x1, URZ, 0xc0, !UPT ;  /* 0x0000000104047892 */ /* 0x000fe4000f8ec03f */
[----:B------:R-:W-:-:S02]  /*6e40*/  UISETP.LT.U32.AND UP0, UPT, UR36, 0x4, UP0 ;  /* 0x000000042400788c */ /* 0x000fc40008701070 */
[----:B------:R-:W-:Y:S02]  /*6e50*/  UISETP.NE.U32.AND UP1, UPT, UR4, 0x1, UPT ;  /* 0x000000010400788c */ /* 0x000fe4000bf25070 */
[----:B------:R-:W-:Y:S02]  /*6e60*/  USEL UR5, URZ, 0x1, !UP0 ;  /* 0x000000013f057887 */ /* 0x000fe4000c000000 */
[----:B------:R-:W-:Y:S02]  /*6e70*/  UISETP.GT.U32.AND UP1, UPT, UR36, 0x3, !UP1 ;  /* 0x000000032400788c */ /* 0x000fe4000cf24070 */
[----:B------:R-:W-:Y:S02]  /*6e80*/  ULOP3.LUT UR45, UR45, 0x3, URZ, 0xc0, !UPT ;  /* 0x000000032d2d7892 */ /* 0x000fe4000f8ec03f */
[----:B------:R-:W-:-:S04]  /*6e90*/  USEL UR4, URZ, 0x1, !UP1 ;  /* 0x000000013f047887 */ /* 0x000fc8000c800000 */
[----:B------:R-:W-:Y:S01]  /*6ea0*/  ULOP3.LUT UR48, UR4, UR48, UR5, 0x96, !UPT ;  /* 0x0000003004307292 */ /* 0x000fe2000f8e9605 */
[----:B------:R-:W-:Y:S11]  /*6eb0*/  @P0 BRA `(.L_x_165) ;  /* 0xffffffa800680947 */ /* 0x000ff6000383ffff */
[----:B------:R-:W-:Y:S05]  /*6ec0*/  EXIT ;  /* 0x000000000000794d */ /* 0x000fea0003800000 */
.L_x_16:
[----:B------:R-:W-:-:S08]  /*6ed0*/  ISETP.NE.AND P0, PT, RZ, UR6, PT ;  /* 0x00000006ff007c0c */ /* 0x000fd0000bf05270 */
[----:B------:R-:W0:-:S00]  /*6ee0*/  USETMAXREG.DEALLOC.CTAPOOL 0x28 ;  /* 0x00000028000079c8 */ /* 0x000e0000080e0500 */
[----:B------:R-:W-:Y:S05]  /*6ef0*/  @P0 EXIT ;  /* 0x000000000000094d */ /* 0x000fea0003800000 */
[----:B0-----:R-:W-:Y:S01]  /*6f00*/  LOP3.LUT P0, RZ, R0, 0xff, RZ, 0xc0, !PT ;  /* 0x000000ff00ff7812 */ /* 0x001fe2000780c0ff */
[----:B------:R-:W-:Y:S02]  /*6f10*/  IMAD.MOV.U32 R0, RZ, RZ, 0x1 ;  /* 0x00000001ff007424 */ /* 0x000fe400078e00ff */
[----:B------:R-:W-:-:S10]  /*6f20*/  IMAD.MOV.U32 R8, RZ, RZ, RZ ;  /* 0x000000ffff087224 */ /* 0x000fd400078e00ff */
[----:B------:R-:W-:Y:S05]  /*6f30*/  @!P0 BRA `(.L_x_166) ;  /* 0x0000000c00608947 */ /* 0x000fea0003800000 */
[----:B------:R-:W0:Y:S01]  /*6f40*/  S2R R11, SR_CgaCtaId ;  /* 0x00000000000b7919 */ /* 0x000e220000008800 */
[----:B------:R-:W-:Y:S01]  /*6f50*/  LOP3.LUT P0, RZ, R3, 0x1f, RZ, 0xc0, !PT ;  /* 0x0000001f03ff7812 */ /* 0x000fe2000780c0ff */
[----:B------:R-:W-:Y:S01]  /*6f60*/  ULDC UR5, c[0x0][0x658] ;  /* 0x0001960000057ab9 */ /* 0x000fe20000000800 */
[----:B------:R-:W-:Y:S01]  /*6f70*/  UMOV UR6, 0xffffffff ;  /* 0xffffffff00067882 */ /* 0x000fe20000000000 */
[----:B------:R-:W-:Y:S01]  /*6f80*/  BSSY B0, `(.L_x_166) ;  /* 0x00000d3000007945 */ /* 0x000fe20003800000 */
[----:B------:R-:W-:Y:S01]  /*6f90*/  USHF.L.U32 UR6, UR6, UR5, URZ ;  /* 0x0000000506067299 */ /* 0x000fe2000800063f */
[C---:B------:R-:W-:Y:S01]  /*6fa0*/  ISETP.NE.AND P3, PT, R4.reuse, RZ, PT ;  /* 0x000000ff0400720c */ /* 0x040fe20003f65270 */
[----:B------:R-:W-:Y:S01]  /*6fb0*/  IMAD.MOV.U32 R10, RZ, RZ, 0x1 ;  /* 0x00000001ff0a7424 */ /* 0x000fe200078e00ff */
[----:B------:R-:W-:Y:S01]  /*6fc0*/  ISETP.NE.OR P0, PT, R4, RZ, !P0 ;  /* 0x000000ff0400720c */ /* 0x000fe20004705670 */
[----:B------:R-:W-:Y:S01]  /*6fd0*/  IMAD.MOV.U32 R0, RZ, RZ, 0x1 ;  /* 0x00000001ff007424 */ /* 0x000fe200078e00ff */
[----:B------:R-:W-:Y:S01]  /*6fe0*/  ULDC UR4, c[0x0][0x600] ;  /* 0x0001800000047ab9 */ /* 0x000fe20000000800 */
[----:B------:R-:W-:Y:S01]  /*6ff0*/  IMAD.MOV.U32 R8, RZ, RZ, RZ ;  /* 0x000000ffff087224 */ /* 0x000fe200078e00ff */
[----:B------:R-:W-:Y:S01]  /*7000*/  UMOV UR7, 0x1 ;  /* 0x0000000100077882 */ /* 0x000fe20000000000 */
[----:B------:R-:W-:-:S02]  /*7010*/  UIADD3 UR21, UR37, 0x1, URZ ;  /* 0x0000000125157890 */ /* 0x000fc4000fffe03f */
[----:B------:R-:W-:Y:S02]  /*7020*/  ULOP3.LUT UR13, UR40, 0x2, URZ, 0xfc, !UPT ;  /* 0x00000002280d7892 */ /* 0x000fe4000f8efc3f */
[----:B------:R-:W-:Y:S02]  /*7030*/  UIADD3 UR4, UR4, -0x1, URZ ;  /* 0xffffffff04047890 */ /* 0x000fe4000fffe03f */
[----:B------:R-:W-:Y:S02]  /*7040*/  USHF.L.U32 UR5, UR7, UR5, URZ ;  /* 0x0000000507057299 */ /* 0x000fe4000800063f */
[----:B------:R-:W-:Y:S01]  /*7050*/  ULOP3.LUT UR6, URZ, UR6, URZ, 0x33, !UPT ;  /* 0x000000063f067292 */ /* 0x000fe2000f8e333f */
[----:B------:R-:W-:Y:S01]  /*7060*/  ULDC.64 UR30, c[0x0][0x198] ;  /* 0x00006600001e7ab9 */ /* 0x000fe20000000a00 */
[C---:B0-----:R-:W-:Y:S02]  /*7070*/  IMAD.SHL.U32 R9, R11.reuse, 0x40, RZ ;  /* 0x000000400b097824 */ /* 0x041fe400078e00ff */
[----:B------:R-:W-:-:S03]  /*7080*/  IMAD.SHL.U32 R11, R11, 0x1000, RZ ;  /* 0x000010000b0b7824 */ /* 0x000fc600078e00ff */
[----:B------:R-:W-:-:S07]  /*7090*/  LOP3.LUT R9, R9, 0x40, RZ, 0xc0, !PT ;  /* 0x0000004009097812 */ /* 0x000fce00078ec0ff */
.L_x_178:
[----:B------:R-:W-:-:S03]  /*70a0*/  UMOV UR7, 0xffffffff ;  /* 0xffffffff00077882 */ /* 0x000fc60000000000 */
[----:B------:R-:W-:Y:S05]  /*70b0*/  BRA.DIV UR7, `(.L_x_167) ;  /* 0x0000001207187947 */ /* 0x000fea000b800000 */
[----:B------:R-:W-:-:S13]  /*70c0*/  ELECT P6, URZ, PT ;  /* 0x00000000003f782f */ /* 0x000fda00038c0000 */
.L_x_191:
[----:B------:R-:W0:Y:S01]  /*70d0*/  LDC R3, c[0x0][0x28c] ;  /* 0x0000a300ff037b82 */ /* 0x000e220000000800 */
[----:B------:R-:W-:Y:S01]  /*70e0*/  BSSY B1, `(.L_x_168) ;  /* 0x0000047000017945 */ /* 0x000fe20003800000 */
[----:B0-----:R-:W-:-:S13]  /*70f0*/  ISETP.LT.OR P6, PT, R3, 0x1, !P6 ;  /* 0x000000010300780c */ /* 0x001fda00077c1670 */
[----:B------:R-:W-:Y:S05]  /*7100*/  @P6 BRA `(.L_x_169) ;  /* 0x0000000400106947 */ /* 0x000fea0003800000 */
[----:B------:R-:W-:Y:S02]  /*7110*/  IMAD R6, R2, 0x80, R9 ;  /* 0x0000008002067824 */ /* 0x000fe400078e0209 */
[----:B------:R-:W-:Y:S02]  /*7120*/  IMAD.SHL.U32 R18, R18, 0x40, RZ ;  /* 0x0000004012127824 */ /* 0x000fe400078e00ff */
[----:B------:R-:W-:Y:S02]  /*7130*/  IMAD.MOV.U32 R12, RZ, RZ, RZ ;  /* 0x000000ffff0c7224 */ /* 0x000fe400078e00ff */
[----:B------:R-:W-:Y:S02]  /*7140*/  IMAD.U32 R14, RZ, RZ, UR21 ;  /* 0x00000015ff0e7e24 */ /* 0x000fe4000f8e00ff */
[----:B------:R-:W-:Y:S02]  /*7150*/  IMAD.MOV.U32 R2, RZ, RZ, R0 ;  /* 0x000000ffff027224 */ /* 0x000fe400078e0000 */
[----:B------:R-:W-:-:S07]  /*7160*/  IMAD.MOV.U32 R3, RZ, RZ, R8 ;  /* 0x000000ffff037224 */ /* 0x000fce00078e0008 */
.L_x_173:
[----:B------:R-:W0:Y:S01]  /*7170*/  S2R R5, SR_CgaCtaId ;  /* 0x0000000000057919 */ /* 0x000e220000008800 */
[----:B------:R-:W-:-:S04]  /*7180*/  MOV R4, 0x400 ;  /* 0x0000040000047802 */ /* 0x000fc80000000f00 */
[----:B0-----:R-:W-:Y:S02]  /*7190*/  LEA R13, R5, R4, 0x18 ;  /* 0x00000004050d7211 */ /* 0x001fe400078ec0ff */
[----:B------:R-:W-:Y:S01]  /*71a0*/  SHF.L.U32 R4, R2, 0x1f, RZ ;  /* 0x0000001f02047819 */ /* 0x000fe200000006ff */
[----:B------:R-:W0:Y:S02]  /*71b0*/  @!P3 LDC R5, c[0x0][0x500] ;  /* 0x00014000ff05bb82 */ /* 0x000e240000000800 */
[----:B------:R-:W-:-:S04]  /*71c0*/  IMAD R7, R3, 0x8, R13 ;  /* 0x0000000803077824 */ /* 0x000fc800078e020d */
[----:B------:R-:W1:Y:S02]  /*71d0*/  SYNCS.PHASECHK.TRANS64.TRYWAIT P1, [R7+URZ+0x20], R4 ;  /* 0x00002004070075a7 */ /* 0x000e64000802017f */
[----:B-1----:R-:W-:Y:S05]  /*71e0*/  @!P1 BRA `(.L_x_170) ;  /* 0x0000000c00ec9947 */ /* 0x002fea0003800000 */
.L_x_192:
[----:B------:R-:W-:Y:S01]  /*71f0*/  UPRMT UR7, UR13, 0x9910, URZ ;  /* 0x000099100d077896 */ /* 0x000fe2000800003f */
[----:B0-----:R0:W-:Y:S03]  /*7200*/  @!P3 SYNCS.ARRIVE.TRANS64 RZ, [R7+URZ], R5 ;  /* 0x0000000507ffb9a7 */ /* 0x0011e6000800003f */
[----:B------:R-:W-:-:S06]  /*7210*/  UISETP.NE.AND UP0, UPT, UR7, 0x2, UPT ;  /* 0x000000020700788c */ /* 0x000fcc000bf05270 */
[----:B------:R-:W-:-:S13]  /*7220*/  PLOP3.LUT P1, PT, PT, PT, UP0, 0x80, 0x0 ;  /* 0x000000000000781c */ /* 0x000fda0003f2f008 */
[----:B0-----:R-:W-:Y:S05]  /*7230*/  @P1 BRA `(.L_x_171) ;  /* 0x0000000000041947 */ /* 0x001fea0003800000 */
[----:B------:R-:W-:Y:S01]  /*7240*/  BPT.TRAP 0x1 ;  /* 0x000000040000795c */ /* 0x000fe20000300000 */
.L_x_171:
[----:B------:R-:W-:Y:S05]  /*7250*/  @P0 BRA `(.L_x_172) ;  /* 0x0000000000040947 */ /* 0x000fea0003800000 */
[----:B------:R-:W-:Y:S01]  /*7260*/  BPT.TRAP 0x1 ;  /* 0x000000040000795c */ /* 0x000fe20000300000 */
.L_x_172:
[----:B-1----:R-:W-:Y:S01]  /*7270*/  IMAD.SHL.U32 R4, R3, 0x4000, RZ ;  /* 0x0000400003047824 */ /* 0x002fe200078e00ff */
[----:B------:R-:W-:Y:S01]  /*7280*/  R2UR UR34, R12 ;  /* 0x000000000c2272ca */ /* 0x000fe200000e0000 */
[----:B------:R-:W-:Y:S01]  /*7290*/  VIADD R14, R14, 0xffffffff ;  /* 0xffffffff0e0e7836 */ /* 0x000fe20000000000 */
[----:B------:R-:W-:Y:S01]  /*72a0*/  R2UR UR33, R7 ;  /* 0x00000000072172ca */ /* 0x000fe200000e0000 */
[----:B------:R-:W-:Y:S01]  /*72b0*/  IMAD.IADD R5, R13, 0x1, R4 ;  /* 0x000000010d057824 */ /* 0x000fe200078e0204 */
[----:B------:R-:W-:Y:S01]  /*72c0*/  LOP3.LUT R4, R4, 0x1000, R11, 0xf8, !PT ;  /* 0x0000100004047812 */ /* 0x000fe200078ef80b */
[----:B------:R-:W-:Y:S01]  /*72d0*/  UIADD3 UR14, UP0, UR30, 0xf0, URZ ;  /* 0x000000f01e0e7890 */ /* 0x000fe2000ff1e03f */
[----:B------:R-:W-:Y:S01]  /*72e0*/  R2UR UR36, R19 ;  /* 0x00000000132472ca */ /* 0x000fe200000e0000 */
[----:B------:R-:W-:Y:S01]  /*72f0*/  UIADD3 UR42, UP1, UR30, 0x1f0, URZ ;  /* 0x000001f01e2a7890 */ /* 0x000fe2000ff3e03f */
[----:B------:R-:W-:Y:S01]  /*7300*/  R2UR UR24, R5 ;  /* 0x00000000051872ca */ /* 0x000fe200000e0000 */
[----:B------:R-:W-:Y:S01]  /*7310*/  IMAD R4, R4, 0x2, R13 ;  /* 0x0000000204047824 */ /* 0x000fe200078e020d */
[----:B------:R-:W-:Y:S01]  /*7320*/  R2UR UR35, R18 ;  /* 0x00000000122372ca */ /* 0x000fe200000e0000 */
[----:B------:R-:W-:Y:S01]  /*7330*/  UIADD3.X UR15, URZ, UR31, URZ, UP0, !UPT ;  /* 0x0000001f3f0f7290 */ /* 0x000fe200087fe43f */
[----:B------:R-:W-:Y:S01]  /*7340*/  R2UR UR19, R6 ;  /* 0x00000000061372ca */ /* 0x000fe200000e0000 */
[----:B------:R-:W-:Y:S01]  /*7350*/  UIADD3 UR26, UR34, 0x40, URZ ;  /* 0x00000040221a7890 */ /* 0x000fe2000fffe03f */
[----:B------:R-:W-:Y:S01]  /*7360*/  R2UR UR8, R4 ;  /* 0x00000000040872ca */ /* 0x000fe200000e0000 */
[----:B------:R-:W-:Y:S01]  /*7370*/  UIADD3.X UR43, URZ, UR31, URZ, UP1, !UPT ;  /* 0x0000001f3f2b7290 */ /* 0x000fe20008ffe43f */
[----:B------:R-:W-:Y:S01]  /*7380*/  ISETP.GT.AND P2, PT, R14, 0x1, PT ;  /* 0x000000010e00780c */ /* 0x000fe20003f44270 */
[----:B------:R-:W-:Y:S01]  /*7390*/  VIADD R3, R3, 0x1 ;  /* 0x0000000103037836 */ /* 0x000fe20000000000 */
[----:B------:R-:W-:Y:S01]  /*73a0*/  UMOV UR22, 0x0 ;  /* 0x0000000000167882 */ /* 0x000fe20000000000 */
[----:B------:R-:W-:Y:S01]  /*73b0*/  UMOV UR23, 0x10000000 ;  /* 0x1000000000177882 */ /* 0x000fe20000000000 */
[----:B------:R-:W-:Y:S01]  /*73c0*/  UMOV UR25, UR33 ;  /* 0x0000002100197c82 */ /* 0x000fe20008000000 */
[----:B------:R-:W-:Y:S01]  /*73d0*/  UIADD3 UR32, UR24, 0x180, URZ ;  /* 0x0000018018207890 */ /* 0x000fe2000fffe03f */
[----:B------:R-:W-:Y:S01]  /*73e0*/  ISETP.NE.AND P1, PT, R3, 0x4, PT ;  /* 0x000000040300780c */ /* 0x000fe20003f25270 */
[----:B------:R-:W-:Y:S01]  /*73f0*/  UIADD3 UR24, UR24, 0x2180, URZ ;  /* 0x0000218018187890 */ /* 0x000fe2000fffe03f */
[----:B------:R-:W-:Y:S01]  /*7400*/  VIADD R12, R12, 0x80 ;  /* 0x000000800c0c7836 */ /* 0x000fe20000000000 */
[----:B------:R-:W-:Y:S01]  /*7410*/  UMOV UR28, UR36 ;  /* 0x00000024001c7c82 */ /* 0x000fe20008000000 */
[----:B------:R-:W-:Y:S01]  /*7420*/  UMOV UR27, UR35 ;  /* 0x00000023001b7c82 */ /* 0x000fe20008000000 */
[----:B------:R-:W-:Y:S01]  /*7430*/  UIADD3 UR16, UR8, 0x10180, URZ ;  /* 0x0001018008107890 */ /* 0x000fe2000fffe03f */
[----:B------:R-:W-:Y:S01]  /*7440*/  SEL R5, RZ, 0x1, P1 ;  /* 0x00000001ff057807 */ /* 0x000fe20000800000 */
[----:B------:R-:W-:Y:S01]  /*7450*/  UIADD3 UR8, UR8, 0x14180, URZ ;  /* 0x0001418008087890 */ /* 0x000fe2000fffe03f */
[----:B------:R0:W-:Y:S01]  /*7460*/  UTMALDG.3D [UR32], [UR14], desc[UR22] ;  /* 0x000016200e0075b4 */ /* 0x0001e20008011000 */
[----:B------:R-:W-:Y:S01]  /*7470*/  UMOV UR7, 0x30000 ;  /* 0x0003000000077882 */ /* 0x000fe20000000000 */
[----:B------:R-:W-:Y:S01]  /*7480*/  UMOV UR17, UR33 ;  /* 0x0000002100117c82 */ /* 0x000fe20008000000 */
[----:B------:R-:W-:Y:S01]  /*7490*/  UMOV UR18, UR34 ;  /* 0x0000002200127c82 */ /* 0x000fe20008000000 */
[----:B------:R-:W-:Y:S01]  /*74a0*/  UMOV UR20, UR36 ;  /* 0x0000002400147c82 */ /* 0x000fe20008000000 */
[----:B------:R-:W-:Y:S01]  /*74b0*/  UMOV UR9, UR33 ;  /* 0x0000002100097c82 */ /* 0x000fe20008000000 */
[----:B------:R-:W-:Y:S01]  /*74c0*/  UMOV UR11, UR19 ;  /* 0x00000013000b7c82 */ /* 0x000fe20008000000 */
[----:B------:R-:W-:Y:S01]  /*74d0*/  UMOV UR12, UR36 ;  /* 0x00000024000c7c82 */ /* 0x000fe20008000000 */
[----:B------:R0:W-:Y:S01]  /*74e0*/  UTMALDG.3D [UR24], [UR14], desc[UR22] ;  /* 0x000016180e0075b4 */ /* 0x0001e20008011000 */
[----:B------:R-:W-:Y:S01]  /*74f0*/  UMOV UR10, UR26 ;  /* 0x0000001a000a7c82 */ /* 0x000fe20008000000 */
[----:B------:R-:W-:-:S02]  /*7500*/  LOP3.LUT R2, R2, R5, RZ, 0x3c, !PT ;  /* 0x0000000502027212 */ /* 0x000fc400078e3cff */
[----:B------:R-:W-:Y:S01]  /*7510*/  SEL R3, R3, RZ, P1 ;  /* 0x000000ff03037207 */ /* 0x000fe20000800000 */
[----:B------:R0:W-:Y:S01]  /*7520*/  UTMALDG.3D.MULTICAST [UR16], [UR42], UR7, desc[UR22] ;  /* 0x000016102a0073b4 */ /* 0x0001e20008011807 */
[----:B------:R0:W-:Y:S02]  /*7530*/  UTMALDG.3D.MULTICAST [UR8], [UR42], UR7, desc[UR22] ;  /* 0x000016082a0073b4 */ /* 0x0001e40008011807 */
[----:B0-----:R-:W-:Y:S05]  /*7540*/  @P2 BRA `(.L_x_173) ;  /* 0xfffffffc00082947 */ /* 0x001fea000383ffff */
.L_x_169:
[----:B------:R-:W-:Y:S05]  /*7550*/  BSYNC B1 ;  /* 0x0000000000017941 */ /* 0x000fea0003800000 */
.L_x_168:
[----:B------:R-:W-:Y:S01]  /*7560*/  LOP3.LUT P4, RZ, R10, 0xff, RZ, 0xc0, !PT ;  /* 0x000000ff0aff7812 */ /* 0x000fe2000788c0ff */
[----:B------:R-:W-:Y:S01]  /*7570*/  VIADD R8, R8, UR37 ;  /* 0x0000002508087c36 */ /* 0x000fe20008000000 */
[----:B------:R-:W-:Y:S01]  /*7580*/  ULDC.64 UR8, c[0x0][0x650] ;  /* 0x0001940000087ab9 */ /* 0x000fe20000000a00 */
[----:B------:R-:W-:Y:S01]  /*7590*/  BSSY B1, `(.L_x_174) ;  /* 0x000006f000017945 */ /* 0x000fe20003800000 */
[----:B------:R-:W-:Y:S01]  /*75a0*/  IMAD.MOV.U32 R18, RZ, RZ, -0x1 ;  /* 0xffffffffff127424 */ /* 0x000fe200078e00ff */
[----:B------:R-:W-:Y:S01]  /*75b0*/  PRMT R10, RZ, 0x7610, R10 ;  /* 0x00007610ff0a7816 */ /* 0x000fe2000000000a */
[----:B------:R-:W-:Y:S01]  /*75c0*/  IMAD.MOV.U32 R19, RZ, RZ, -0x1 ;  /* 0xffffffffff137424 */ /* 0x000fe200078e00ff */
[C---:B------:R-:W-:Y:S02]  /*75d0*/  ISETP.GT.U32.AND P1, PT, R8.reuse, 0x3, PT ;  /* 0x000000030800780c */ /* 0x040fe40003f24070 */
[----:B------:R-:W-:Y:S02]  /*75e0*/  SHF.R.U32.HI R2, RZ, 0x2, R8 ;  /* 0x00000002ff027819 */ /* 0x000fe40000011608 */
[----:B------:R-:W-:-:S02]  /*75f0*/  LOP3.LUT R8, R8, 0x3, RZ, 0xc0, !PT ;  /* 0x0000000308087812 */ /* 0x000fc400078ec0ff */
[----:B------:R-:W0:Y:S01]  /*7600*/  @P4 S2R R4, SR_CgaCtaId ;  /* 0x0000000000044919 */ /* 0x000e220000008800 */
[----:B------:R-:W-:Y:S02]  /*7610*/  @P4 MOV R3, 0x400 ;  /* 0x0000040000034802 */ /* 0x000fe40000000f00 */
[----:B------:R-:W-:-:S04]  /*7620*/  LOP3.LUT R2, R2, 0x1, RZ, 0xc0, !PT ;  /* 0x0000000102027812 */ /* 0x000fc800078ec0ff */
[----:B------:R-:W-:Y:S02]  /*7630*/  ISETP.NE.U32.AND P2, PT, R2, 0x1, PT ;  /* 0x000000010200780c */ /* 0x000fe40003f45070 */
[----:B0-----:R-:W-:Y:S01]  /*7640*/  @P4 LEA R3, R4, R3, 0x18 ;  /* 0x0000000304034211 */ /* 0x001fe200078ec0ff */
[----:B------:R-:W-:-:S03]  /*7650*/  IMAD.U32 R4, RZ, RZ, UR37 ;  /* 0x00000025ff047e24 */ /* 0x000fc6000f8e00ff */
[----:B------:R0:W-:Y:S01]  /*7660*/  @P4 SYNCS.ARRIVE.TRANS64.A1T0 RZ, [R3+URZ+0x78], RZ ;  /* 0x000078ff03ff49a7 */ /* 0x0001e2000810003f */
[----:B------:R-:W-:Y:S02]  /*7670*/  IADD3 R16, P4, R16, UR52, RZ ;  /* 0x0000003410107c10 */ /* 0x000fe4000ff9e0ff */
[----:B------:R-:W-:Y:S02]  /*7680*/  ISETP.LT.U32.AND P1, PT, R4, 0x4, P1 ;  /* 0x000000040400780c */ /* 0x000fe40000f21070 */
[----:B------:R-:W-:Y:S02]  /*7690*/  IADD3.X R17, R17, UR39, RZ, P4, !PT ;  /* 0x0000002711117c10 */ /* 0x000fe4000a7fe4ff */
[----:B------:R-:W-:Y:S02]  /*76a0*/  ISETP.GE.U32.AND P4, PT, R16, UR8, PT ;  /* 0x0000000810007c0c */ /* 0x000fe4000bf86070 */
[----:B0-----:R-:W-:Y:S02]  /*76b0*/  SEL R3, RZ, 0x1, !P1 ;  /* 0x00000001ff037807 */ /* 0x001fe40004800000 */
[----:B------:R-:W-:-:S02]  /*76c0*/  ISETP.GE.U32.AND.EX P1, PT, R17, UR9, PT, P4 ;  /* 0x0000000911007c0c */ /* 0x000fc4000bf26140 */
[----:B------:R-:W-:-:S04]  /*76d0*/  ISETP.GT.U32.AND P2, PT, R4, 0x3, !P2 ;  /* 0x000000030400780c */ /* 0x000fc80005744070 */
[----:B------:R-:W-:-:S04]  /*76e0*/  SEL R2, RZ, 0x1, !P2 ;  /* 0x00000001ff027807 */ /* 0x000fc80005000000 */
[--C-:B------:R-:W-:Y:S01]  /*76f0*/  LOP3.LUT R0, R2, R0, R3.reuse, 0x96, !PT ;  /* 0x0000000002007212 */ /* 0x100fe200078e9603 */
[----:B------:R-:W-:Y:S01]  /*7700*/  IMAD.MOV.U32 R2, RZ, RZ, -0x1 ;  /* 0xffffffffff027424 */ /* 0x000fe200078e00ff */
[----:B------:R-:W-:Y:S01]  /*7710*/  PRMT R3, RZ, 0x7610, R3 ;  /* 0x00007610ff037816 */ /* 0x000fe20000000003 */
[----:B------:R-:W-:Y:S06]  /*7720*/  @P1 BRA `(.L_x_175) ;  /* 0x0000000400541947 */ /* 0x000fec0003800000 */
[----:B------:R-:W0:Y:S01]  /*7730*/  S2UR UR7, SR_CTAID.X ;  /* 0x00000000000779c3 */ /* 0x000e220000002500 */
[----:B------:R-:W-:Y:S01]  /*7740*/  ULDC.64 UR8, c[0x0][0x628] ;  /* 0x00018a0000087ab9 */ /* 0x000fe20000000a00 */
[----:B------:R-:W-:Y:S01]  /*7750*/  ULDC UR10, c[0x0][0x150] ;  /* 0x00005400000a7ab9 */ /* 0x000fe20000000800 */
[----:B------:R-:W-:Y:S01]  /*7760*/  ISETP.NE.U32.AND P1, PT, RZ, UR8, PT ;  /* 0x00000008ff007c0c */ /* 0x000fe2000bf25070 */
[----:B------:R-:W-:Y:S01]  /*7770*/  ULDC UR11, c[0x0][0x630] ;  /* 0x00018c00000b7ab9 */ /* 0x000fe20000000800 */
[----:B------:R-:W-:Y:S01]  /*7780*/  ULDC UR14, c[0x0][0x154] ;  /* 0x00005500000e7ab9 */ /* 0x000fe20000000800 */
[----:B------:R-:W-:Y:S01]  /*7790*/  IMAD.MOV.U32 R2, RZ, RZ, R16 ;  /* 0x000000ffff027224 */ /* 0x000fe200078e0010 */
[----:B------:R-:W-:Y:S01]  /*77a0*/  ISETP.NE.AND.EX P1, PT, RZ, UR9, PT, P1 ;  /* 0x00000009ff007c0c */ /* 0x000fe2000bf25310 */
[----:B------:R-:W1:Y:S01]  /*77b0*/  S2UR UR12, SR_CTAID.Y ;  /* 0x00000000000c79c3 */ /* 0x000e620000002600 */
[----:B0-----:R-:W-:-:S05]  /*77c0*/  I2FP.F32.U32 R3, UR7 ;  /* 0x0000000700037c45 */ /* 0x001fca0008201000 */
[----:B------:R-:W-:Y:S01]  /*77d0*/  FMUL R12, R3, UR10 ;  /* 0x0000000a030c7c20 */ /* 0x000fe20008400000 */
[----:B------:R-:W-:-:S05]  /*77e0*/  IMAD.MOV.U32 R3, RZ, RZ, R17 ;  /* 0x000000ffff037224 */ /* 0x000fca00078e0011 */
[----:B------:R-:W-:Y:S05]  /*77f0*/  @!P1 BRA `(.L_x_176) ;  /* 0x0000000000289947 */ /* 0x000fea0003800000 */
[----:B------:R-:W-:Y:S02]  /*7800*/  ULDC UR10, c[0x0][0x634] ;  /* 0x00018d00000a7ab9 */ /* 0x000fe40000000800 */
[----:B------:R-:W-:-:S05]  /*7810*/  IADD3 R7, P1, R16, UR10, RZ ;  /* 0x0000000a10077c10 */ /* 0x000fca000ff3e0ff */
[----:B------:R-:W-:-:S04]  /*7820*/  IMAD.X R13, RZ, RZ, R17, P1 ;  /* 0x000000ffff0d7224 */ /* 0x000fc800008e0611 */
[----:B------:R-:W-:-:S04]  /*7830*/  IMAD.WIDE.U32 R4, R13, UR8, RZ ;  /* 0x000000080d047c25 */ /* 0x000fc8000f8e00ff */
[----:B------:R-:W-:-:S04]  /*7840*/  IMAD.WIDE.U32 R4, P1, R7, UR9, R4 ;  /* 0x0000000907047c25 */ /* 0x000fc8000f820004 */
[----:B------:R-:W-:-:S04]  /*7850*/  IMAD.WIDE.U32 R6, R7, UR8, RZ ;  /* 0x0000000807067c25 */ /* 0x000fc8000f8e00ff */
[----:B------:R-:W-:Y:S01]  /*7860*/  IMAD.X R3, RZ, RZ, RZ, P1 ;  /* 0x000000ffff037224 */ /* 0x000fe200008e06ff */
[----:B------:R-:W-:Y:S01]  /*7870*/  IADD3 RZ, P1, R7, R4, RZ ;  /* 0x0000000407ff7210 */ /* 0x000fe20007f3e0ff */
[----:B------:R-:W-:-:S04]  /*7880*/  IMAD.MOV.U32 R2, RZ, RZ, R5 ;  /* 0x000000ffff027224 */ /* 0x000fc800078e0005 */
[----:B------:R-:W-:-:S08]  /*7890*/  IMAD.WIDE.U32.X R2, R13, UR9, R2, P1 ;  /* 0x000000090d027c25 */ /* 0x000fd000088e0402 */
.L_x_176:
[--C-:B------:R-:W-:Y:S01]  /*78a0*/  SHF.R.U64 R19, R2, UR11, R3.reuse ;  /* 0x0000000b02137c19 */ /* 0x100fe20008001203 */
[----:B------:R-:W0:Y:S01]  /*78b0*/  F2I.U32.TRUNC.NTZ R12, R12 ;  /* 0x0000000c000c7305 */ /* 0x000e22000020f000 */
[----:B------:R-:W-:Y:S01]  /*78c0*/  SHF.R.U32.HI R2, RZ, UR11, R3 ;  /* 0x0000000bff027c19 */ /* 0x000fe20008011603 */
[----:B------:R-:W-:Y:S01]  /*78d0*/  ULDC.64 UR8, c[0x0][0x620] ;  /* 0x0001880000087ab9 */ /* 0x000fe20000000a00 */
[----:B------:R-:W-:Y:S01]  /*78e0*/  IADD3 R5, P1, RZ, -R19, RZ ;  /* 0x80000013ff057210 */ /* 0x000fe20007f3e0ff */
[----:B------:R-:W-:Y:S01]  /*78f0*/  ULDC UR11, c[0x0][0x658] ;  /* 0x00019600000b7ab9 */ /* 0x000fe20000000800 */
[----:B-1----:R-:W-:Y:S01]  /*7900*/  I2FP.F32.U32 R4, UR12 ;  /* 0x0000000c00047c45 */ /* 0x002fe20008201000 */
[----:B------:R-:W-:Y:S02]  /*7910*/  ULDC UR16, c[0x0][0x648] ;  /* 0x0001920000107ab9 */ /* 0x000fe40000000800 */
[----:B------:R-:W-:Y:S02]  /*7920*/  IMAD.X R2, RZ, RZ, ~R2, P1 ;  /* 0x000000ffff027224 */ /* 0x000fe400008e0e02 */
[----:B------:R-:W-:Y:S01]  /*7930*/  FMUL R6, R4, UR14 ;  /* 0x0000000e04067c20 */ /* 0x000fe20008400000 */
[----:B------:R-:W-:Y:S01]  /*7940*/  ULDC.64 UR14, c[0x0][0x640] ;  /* 0x00019000000e7ab9 */ /* 0x000fe20000000a00 */
[----:B------:R-:W-:Y:S01]  /*7950*/  IMAD R4, R2, UR8, RZ ;  /* 0x0000000802047c24 */ /* 0x000fe2000f8e02ff */
[----:B------:R-:W-:Y:S01]  /*7960*/  ISETP.NE.U32.AND P1, PT, RZ, UR14, PT ;  /* 0x0000000eff007c0c */ /* 0x000fe2000bf25070 */
[C---:B------:R-:W-:Y:S01]  /*7970*/  IMAD.WIDE.U32 R2, R5.reuse, UR8, R16 ;  /* 0x0000000805027c25 */ /* 0x040fe2000f8e0010 */
[----:B0-----:R-:W-:Y:S01]  /*7980*/  R2UR UR8, R12 ;  /* 0x000000000c0872ca */ /* 0x001fe200000e0000 */
[----:B------:R-:W0:Y:S01]  /*7990*/  F2I.U32.TRUNC.NTZ R6, R6 ;  /* 0x0000000600067305 */ /* 0x000e22000020f000 */
[----:B------:R-:W1:Y:S01]  /*79a0*/  LDC R12, c[0x0][0x610] ;  /* 0x00018400ff0c7b82 */ /* 0x000e620000000800 */
[----:B------:R-:W-:Y:S01]  /*79b0*/  IMAD R5, R5, UR9, R4 ;  /* 0x0000000905057c24 */ /* 0x000fe2000f8e0204 */
[----:B------:R-:W-:Y:S01]  /*79c0*/  ULDC UR9, c[0x0][0x618] ;  /* 0x0001860000097ab9 */ /* 0x000fe20000000800 */
[----:B------:R-:W-:-:S02]  /*79d0*/  ISETP.NE.AND.EX P1, PT, RZ, UR15, PT, P1 ;  /* 0x0000000fff007c0c */ /* 0x000fc4000bf25310 */
[----:B------:R-:W-:-:S05]  /*79e0*/  IMAD.IADD R3, R3, 0x1, R5 ;  /* 0x0000000103037824 */ /* 0x000fca00078e0205 */
[--C-:B------:R-:W-:Y:S02]  /*79f0*/  SHF.R.U64 R14, R2, UR9, R3.reuse ;  /* 0x00000009020e7c19 */ /* 0x100fe40008001203 */
[----:B------:R-:W-:Y:S01]  /*7a00*/  SHF.R.U32.HI R3, RZ, UR9, R3 ;  /* 0x00000009ff037c19 */ /* 0x000fe20008011603 */
[----:B------:R-:W-:Y:S01]  /*7a10*/  ULDC UR9, c[0x0][0x608] ;  /* 0x0001820000097ab9 */ /* 0x000fe20000000800 */
[----:B0-----:R-:W-:Y:S02]  /*7a20*/  R2UR UR10, R6 ;  /* 0x00000000060a72ca */ /* 0x001fe400000e0000 */
[--C-:B------:R-:W-:Y:S02]  /*7a30*/  SHF.R.U64 R15, R14, UR9, R3.reuse ;  /* 0x000000090e0f7c19 */ /* 0x100fe40008001203 */
[----:B------:R-:W-:Y:S01]  /*7a40*/  SHF.R.U32.HI R2, RZ, UR9, R3 ;  /* 0x00000009ff027c19 */ /* 0x000fe20008011603 */
[----:B------:R-:W-:-:S03]  /*7a50*/  UIADD3 UR9, -UR8, URZ, URZ ;  /* 0x0000003f08097290 */ /* 0x000fc6000fffe13f */
[--C-:B------:R-:W-:Y:S01]  /*7a60*/  SHF.R.U64 R21, R15, UR11, R2.reuse ;  /* 0x0000000b0f157c19 */ /* 0x100fe20008001202 */
[----:B------:R-:W-:Y:S01]  /*7a70*/  ULDC UR8, c[0x0][0x144] ;  /* 0x0000510000087ab9 */ /* 0x000fe20000000800 */
[----:B------:R-:W-:-:S03]  /*7a80*/  SHF.R.U32.HI R3, RZ, UR11, R2 ;  /* 0x0000000bff037c19 */ /* 0x000fc60008011602 */
[----:B------:R-:W-:Y:S01]  /*7a90*/  IMAD.MOV.U32 R2, RZ, RZ, R21 ;  /* 0x000000ffff027224 */ /* 0x000fe200078e0015 */
[----:B------:R-:W-:Y:S06]  /*7aa0*/  @!P1 BRA `(.L_x_177) ;  /* 0x0000000000289947 */ /* 0x000fec0003800000 */
        /* <DEDUP_REMOVED lines=10> */
.L_x_177:
[----:B------:R-:W-:Y:S01]  /*7b50*/  UISETP.NE.AND UP0, UPT, UR38, URZ, UPT ;  /* 0x0000003f2600728c */ /* 0x000fe2000bf05270 */
[----:B------:R-:W-:Y:S01]  /*7b60*/  SHF.R.U64 R3, R2, UR16, R3 ;  /* 0x0000001002037c19 */ /* 0x000fe20008001203 */
[----:B------:R-:W-:Y:S01]  /*7b70*/  UIADD3 UR10, -UR10, URZ, URZ ;  /* 0x0000003f0a0a7290 */ /* 0x000fe2000fffe13f */
[----:B------:R-:W-:Y:S01]  /*7b80*/  LOP3.LUT R2, R15, UR6, RZ, 0xc0, !PT ;  /* 0x000000060f027c12 */ /* 0x000fe2000f8ec0ff */
[----:B------:R-:W-:Y:S01]  /*7b90*/  UIMAD UR7, UR8, UR9, UR7 ;  /* 0x00000009080772a4 */ /* 0x000fe2000f8e0207 */
[----:B------:R-:W-:Y:S01]  /*7ba0*/  LOP3.LUT R5, R14, UR4, RZ, 0xc0, !PT ;  /* 0x000000040e057c12 */ /* 0x000fe2000f8ec0ff */
[----:B------:R-:W-:Y:S01]  /*7bb0*/  IMAD.MOV R4, RZ, RZ, -R3 ;  /* 0x000000ffff047224 */ /* 0x000fe200078e0a03 */
[----:B------:R-:W-:Y:S01]  /*7bc0*/  ULDC UR8, c[0x0][0x148] ;  /* 0x0000520000087ab9 */ /* 0x000fe20000000800 */
[----:B------:R-:W-:Y:S01]  /*7bd0*/  IMAD R3, R3, UR5, R2 ;  /* 0x0000000503037c24 */ /* 0x000fe2000f8e0202 */
[----:B------:R-:W-:Y:S02]  /*7be0*/  PLOP3.LUT P1, PT, PT, PT, UP0, 0x80, 0x0 ;  /* 0x000000000000781c */ /* 0x000fe40003f2f008 */
[----:B------:R-:W-:-:S03]  /*7bf0*/  @UP0 UIMAD UR7, UR8, UR10, UR12 ;  /* 0x0000000a080702a4 */ /* 0x000fc6000f8e020c */
[----:B------:R-:W-:Y:S02]  /*7c00*/  ULDC UR8, c[0x0][0x638] ;  /* 0x00018e0000087ab9 */ /* 0x000fe40000000800 */
[----:B------:R-:W-:Y:S02]  /*7c10*/  IMAD R2, R4, UR8, R21 ;  /* 0x0000000804027c24 */ /* 0x000fe4000f8e0215 */
[----:B-1----:R-:W-:Y:S01]  /*7c20*/  IMAD R12, R3, R12, UR7 ;  /* 0x00000007030c7e24 */ /* 0x002fe2000f8e020c */
[----:B------:R-:W-:Y:S01]  /*7c30*/  ULDC UR7, c[0x0][0x600] ;  /* 0x0001800000077ab9 */ /* 0x000fe20000000800 */
[----:B------:R-:W-:Y:S02]  /*7c40*/  IMAD.MOV.U32 R3, RZ, RZ, 0x1 ;  /* 0x00000001ff037424 */ /* 0x000fe400078e00ff */
[----:B------:R-:W-:-:S05]  /*7c50*/  IMAD R5, R2, UR7, R5 ;  /* 0x0000000702057c24 */ /* 0x000fca000f8e0205 */
[----:B------:R-:W-:Y:S02]  /*7c60*/  SEL R2, R5, R12, !P1 ;  /* 0x0000000c05027207 */ /* 0x000fe40004800000 */
[----:B------:R-:W-:-:S07]  /*7c70*/  SEL R18, R12, R5, !P1 ;  /* 0x000000050c127207 */ /* 0x000fce0004800000 */
.L_x_175:
[----:B------:R-:W-:Y:S05]  /*7c80*/  BSYNC B1 ;  /* 0x0000000000017941 */ /* 0x000fea0003800000 */
.L_x_174:
[----:B------:R-:W-:-:S13]  /*7c90*/  LOP3.LUT P1, RZ, R3, 0xff, RZ, 0xc0, !PT ;  /* 0x000000ff03ff7812 */ /* 0x000fda000782c0ff */
[----:B------:R-:W-:Y:S05]  /*7ca0*/  @P1 BRA `(.L_x_178) ;  /* 0xfffffff000fc1947 */ /* 0x000fea000383ffff */
[----:B------:R-:W-:Y:S05]  /*7cb0*/  BSYNC B0 ;  /* 0x0000000000007941 */ /* 0x000fea0003800000 */
.L_x_166:
[----:B------:R-:W-:-:S03]  /*7cc0*/  UMOV UR7, 0xffffffff ;  /* 0xffffffff00077882 */ /* 0x000fc60000000000 */
[----:B------:R-:W-:Y:S05]  /*7cd0*/  BRA.DIV UR7, `(.L_x_179) ;  /* 0x0000000607447947 */ /* 0x000fea000b800000 */
[----:B------:R-:W-:-:S13]  /*7ce0*/  ELECT P6, URZ, PT ;  /* 0x00000000003f782f */ /* 0x000fda00038c0000 */
.L_x_195:
[----:B------:R-:W-:Y:S04]  /*7cf0*/  BSSY B0, `(.L_x_180) ;  /* 0x000002c000007945 */ /* 0x000fe80003800000 */
[----:B------:R-:W-:Y:S05]  /*7d00*/  @!P6 BRA `(.L_x_181) ;  /* 0x0000000000a8e947 */ /* 0x000fea0003800000 */
[----:B------:R-:W-:-:S04]  /*7d10*/  ULOP3.LUT UR7, UR40, 0x2, URZ, 0xfc, !UPT ;  /* 0x0000000228077892 */ /* 0x000fc8000f8efc3f */
[----:B------:R-:W-:-:S06]  /*7d20*/  UISETP.NE.AND UP0, UPT, UR7, 0x3, UPT ;  /* 0x000000030700788c */ /* 0x000fcc000bf05270 */
[----:B------:R-:W-:-:S13]  /*7d30*/  PLOP3.LUT P0, PT, PT, PT, UP0, 0x80, 0x0 ;  /* 0x000000000000781c */ /* 0x000fda0003f0f008 */
[----:B------:R-:W-:Y:S05]  /*7d40*/  @!P0 BRA `(.L_x_182) ;  /* 0x0000000000048947 */ /* 0x000fea0003800000 */
[----:B------:R-:W-:Y:S01]  /*7d50*/  BPT.TRAP 0x1 ;  /* 0x000000040000795c */ /* 0x000fe20000300000 */
.L_x_182:
[----:B------:R-:W0:Y:S01]  /*7d60*/  S2R R3, SR_CgaCtaId ;  /* 0x0000000000037919 */ /* 0x000e220000008800 */
[----:B------:R-:W-:-:S04]  /*7d70*/  MOV R2, 0x400 ;  /* 0x0000040000027802 */ /* 0x000fc80000000f00 */
[----:B0-----:R-:W-:Y:S02]  /*7d80*/  LEA R3, R3, R2, 0x18 ;  /* 0x0000000203037211 */ /* 0x001fe400078ec0ff */
[----:B------:R-:W-:-:S03]  /*7d90*/  SHF.L.U32 R2, R0, 0x1f, RZ ;  /* 0x0000001f00027819 */ /* 0x000fc600000006ff */
[----:B------:R-:W-:-:S04]  /*7da0*/  VIADD R3, R3, 0x20 ;  /* 0x0000002003037836 */ /* 0x000fc80000000000 */
[C---:B------:R-:W-:Y:S02]  /*7db0*/  IMAD R7, R8.reuse, 0x8, R3 ;  /* 0x0000000808077824 */ /* 0x040fe400078e0203 */
[----:B------:R-:W-:Y:S02]  /*7dc0*/  VIADD R8, R8, 0x1 ;  /* 0x0000000108087836 */ /* 0x000fe40000000000 */
[----:B------:R-:W0:Y:S03]  /*7dd0*/  SYNCS.PHASECHK.TRANS64.TRYWAIT P0, [R7+URZ], R2 ;  /* 0x00000002070075a7 */ /* 0x000e26000800017f */
[----:B------:R-:W-:-:S04]  /*7de0*/  ISETP.NE.AND P1, PT, R8, 0x4, PT ;  /* 0x000000040800780c */ /* 0x000fc80003f25270 */
[----:B------:R-:W-:Y:S02]  /*7df0*/  SEL R5, RZ, 0x1, P1 ;  /* 0x00000001ff057807 */ /* 0x000fe40000800000 */
[----:B------:R-:W-:Y:S02]  /*7e00*/  SEL R8, R8, RZ, P1 ;  /* 0x000000ff08087207 */ /* 0x000fe40000800000 */
[----:B------:R-:W-:-:S03]  /*7e10*/  LOP3.LUT R5, R0, R5, RZ, 0x3c, !PT ;  /* 0x0000000500057212 */ /* 0x000fc600078e3cff */
[----:B------:R-:W-:Y:S01]  /*7e20*/  IMAD R9, R8, 0x8, R3 ;  /* 0x0000000808097824 */ /* 0x000fe200078e0203 */
[----:B------:R-:W-:Y:S01]  /*7e30*/  SHF.L.U32 R4, R5, 0x1f, RZ ;  /* 0x0000001f05047819 */ /* 0x000fe200000006ff */
[----:B0-----:R-:W-:Y:S06]  /*7e40*/  @!P0 BRA `(.L_x_183) ;  /* 0x0000000400088947 */ /* 0x001fec0003800000 */
.L_x_196:
[----:B------:R-:W1:Y:S01]  /*7e50*/  SYNCS.PHASECHK.TRANS64.TRYWAIT P0, [R9+URZ], R4 ;  /* 0x00000004090075a7 */ /* 0x000e62000800017f */
[----:B------:R-:W-:-:S05]  /*7e60*/  VIADD R0, R8, 0x1 ;  /* 0x0000000108007836 */ /* 0x000fca0000000000 */
[----:B------:R-:W-:-:S04]  /*7e70*/  ISETP.NE.AND P1, PT, R0, 0x4, PT ;  /* 0x000000040000780c */ /* 0x000fc80003f25270 */
[----:B0-----:R-:W-:Y:S02]  /*7e80*/  SEL R2, RZ, 0x1, P1 ;  /* 0x00000001ff027807 */ /* 0x001fe40000800000 */
[----:B------:R-:W-:Y:S02]  /*7e90*/  SEL R0, R0, RZ, P1 ;  /* 0x000000ff00007207 */ /* 0x000fe40000800000 */
[----:B------:R-:W-:-:S03]  /*7ea0*/  LOP3.LUT R7, R5, R2, RZ, 0x3c, !PT ;  /* 0x0000000205077212 */ /* 0x000fc600078e3cff */
[----:B------:R-:W-:Y:S01]  /*7eb0*/  IMAD R6, R0, 0x8, R3 ;  /* 0x0000000800067824 */ /* 0x000fe200078e0203 */
[----:B------:R-:W-:Y:S01]  /*7ec0*/  SHF.L.U32 R5, R7, 0x1f, RZ ;  /* 0x0000001f07057819 */ /* 0x000fe200000006ff */
[----:B-1----:R-:W-:Y:S06]  /*7ed0*/  @!P0 BRA `(.L_x_184) ;  /* 0x0000000000f88947 */ /* 0x002fec0003800000 */
.L_x_197:
[----:B------:R-:W1:Y:S01]  /*7ee0*/  SYNCS.PHASECHK.TRANS64.TRYWAIT P0, [R6+URZ], R5 ;  /* 0x00000005060075a7 */ /* 0x000e62000800017f */
[----:B------:R-:W-:-:S05]  /*7ef0*/  VIADD R0, R0, 0x1 ;  /* 0x0000000100007836 */ /* 0x000fca0000000000 */
[----:B------:R-:W-:-:S04]  /*7f00*/  ISETP.NE.AND P1, PT, R0, 0x4, PT ;  /* 0x000000040000780c */ /* 0x000fc80003f25270 */
[----:B------:R-:W-:Y:S02]  /*7f10*/  SEL R2, RZ, 0x1, P1 ;  /* 0x00000001ff027807 */ /* 0x000fe40000800000 */
[----:B------:R-:W-:Y:S02]  /*7f20*/  SEL R0, R0, RZ, P1 ;  /* 0x000000ff00007207 */ /* 0x000fe40000800000 */
[----:B------:R-:W-:Y:S01]  /*7f30*/  LOP3.LUT R2, R7, R2, RZ, 0x3c, !PT ;  /* 0x0000000207027212 */ /* 0x000fe200078e3cff */
[----:B-1----:R-:W-:Y:S06]  /*7f40*/  @!P0 BRA `(.L_x_185) ;  /* 0x0000000000f08947 */ /* 0x002fec0003800000 */
.L_x_198:
[----:B------:R-:W-:Y:S01]  /*7f50*/  IMAD R3, R0, 0x8, R3 ;  /* 0x0000000800037824 */ /* 0x000fe200078e0203 */
[----:B------:R-:W-:-:S07]  /*7f60*/  SHF.L.U32 R0, R2, 0x1f, RZ ;  /* 0x0000001f02007819 */ /* 0x000fce00000006ff */
.L_x_186:
[----:B--2---:R2:W3:Y:S02]  /*7f70*/  SYNCS.PHASECHK.TRANS64.TRYWAIT P0, [R3+URZ], R0 ;  /* 0x00000000030075a7 */ /* 0x0044e4000800017f */
[----:B---3--:R-:W-:Y:S05]  /*7f80*/  @!P0 NANOSLEEP.SYNCS 0x989680 ;  /* 0x009896800000895d */ /* 0x008fea0003900000 */
[----:B------:R-:W3:Y:S02]  /*7f90*/  @!P0 SYNCS.PHASECHK.TRANS64 P0, [R3+URZ], R0 ;  /* 0x00000000030085a7 */ /* 0x000ee4000800007f */
[----:B---3--:R-:W-:Y:S05]  /*7fa0*/  @!P0 BRA `(.L_x_186) ;  /* 0xfffffffc00f08947 */ /* 0x008fea000383ffff */
.L_x_181:
[----:B------:R-:W-:Y:S05]  /*7fb0*/  BSYNC B0 ;  /* 0x0000000000007941 */ /* 0x000fea0003800000 */
.L_x_180:
[----:B------:R-:W-:Y:S05]  /*7fc0*/  EXIT ;  /* 0x000000000000794d */ /* 0x000fea0003800000 */
.L_x_18:
[----:B0-----:R0:W1:Y:S02]  /*7fd0*/  SYNCS.PHASECHK.TRANS64.TRYWAIT P0, [R97+URZ+-0x8], R0 ;  /* 0xfffff800610075a7 */ /* 0x001064000800017f */
[----:B-1----:R-:W-:Y:S05]  /*7fe0*/  @!P0 NANOSLEEP.SYNCS 0x989680 ;  /* 0x009896800000895d */ /* 0x002fea0003900000 */
[----:B------:R-:W1:Y:S02]  /*7ff0*/  @!P0 SYNCS.PHASECHK.TRANS64 P0, [R97+URZ+-0x8], R0 ;  /* 0xfffff800610085a7 */ /* 0x000e64000800007f */
[----:B-1----:R-:W-:Y:S05]  /*8000*/  @!P0 BRA `(.L_x_18) ;  /* 0xfffffffc00f08947 */ /* 0x002fea000383ffff */
[----:B------:R-:W-:Y:S05]  /*8010*/  BRA `(.L_x_187) ;  /* 0xffffff98001c7947 */ /* 0x000fea000383ffff */
.L_x_23:
[----:B-1----:R1:W2:Y:S02]  /*8020*/  SYNCS.PHASECHK.TRANS64.TRYWAIT P1, [R3+URZ], R0 ;  /* 0x00000000030075a7 */ /* 0x0022a4000802017f */
[----:B--2---:R-:W-:Y:S05]  /*8030*/  @!P1 NANOSLEEP.SYNCS 0x989680 ;  /* 0x009896800000995d */ /* 0x004fea0003900000 */
[----:B------:R-:W2:Y:S02]  /*8040*/  @!P1 SYNCS.PHASECHK.TRANS64 P1, [R3+URZ], R0 ;  /* 0x00000000030095a7 */ /* 0x000ea4000802007f */
[----:B--2---:R-:W-:Y:S05]  /*8050*/  @!P1 BRA `(.L_x_23) ;  /* 0xfffffffc00f09947 */ /* 0x004fea000383ffff */
[----:B------:R-:W-:Y:S05]  /*8060*/  BRA `(.L_x_22) ;  /* 0xffffff9800947947 */ /* 0x000fea000383ffff */
.L_x_28:
[----:B-1----:R-:W-:-:S04]  /*8070*/  IMAD.U32 R5, RZ, RZ, UR4 ;  /* 0x00000004ff057e24 */ /* 0x002fc8000f8e00ff */
[----:B------:R1:W2:Y:S03]  /*8080*/  SYNCS.PHASECHK.TRANS64.TRYWAIT P1, [R5+URZ], R4 ;  /* 0x00000004050075a7 */ /* 0x0002a6000802017f */
[----:B--2---:R-:W-:Y:S05]  /*8090*/  @!P1 NANOSLEEP.SYNCS 0x989680 ;  /* 0x009896800000995d */ /* 0x004fea0003900000 */
[----:B------:R-:W2:Y:S02]  /*80a0*/  @!P1 SYNCS.PHASECHK.TRANS64 P1, [R5+URZ], R4 ;  /* 0x00000004050095a7 */ /* 0x000ea4000802007f */
[----:B--2---:R-:W-:Y:S05]  /*80b0*/  @!P1 BRA `(.L_x_28) ;  /* 0xfffffffc00ec9947 */ /* 0x004fea000383ffff */
[----:B------:R-:W-:Y:S05]  /*80c0*/  BRA `(.L_x_27) ;  /* 0xffffff9c00d47947 */ /* 0x000fea000383ffff */
.L_x_34:
[----:B0-----:R0:W1:Y:S02]  /*80d0*/  SYNCS.PHASECHK.TRANS64.TRYWAIT P0, [R97+URZ+0x8], R0 ;  /* 0x00000800610075a7 */ /* 0x001064000800017f */
[----:B-1----:R-:W-:Y:S05]  /*80e0*/  @!P0 NANOSLEEP.SYNCS 0x989680 ;  /* 0x009896800000895d */ /* 0x002fea0003900000 */
[----:B------:R-:W1:Y:S02]  /*80f0*/  @!P0 SYNCS.PHASECHK.TRANS64 P0, [R97+URZ+0x8], R0 ;  /* 0x00000800610085a7 */ /* 0x000e64000800007f */
[----:B-1----:R-:W-:Y:S05]  /*8100*/  @!P0 BRA `(.L_x_34) ;  /* 0xfffffffc00f08947 */ /* 0x002fea000383ffff */
[----:B------:R-:W-:Y:S05]  /*8110*/  BRA `(.L_x_188) ;  /* 0xffffffa400607947 */ /* 0x000fea000383ffff */
.L_x_167:
[----:B------:R-:W-:Y:S01]  /*8120*/  BSSY B1, `(.L_x_189) ;  /* 0x0000006000017945 */ /* 0x000fe20003800000 */
[----:B------:R-:W-:-:S07]  /*8130*/  IMAD.MOV.U32 R15, RZ, RZ, -0x1 ;  /* 0xffffffffff0f7424 */ /* 0x000fce00078e00ff */
[----:B-----5:R-:W-:Y:S05]  /*8140*/  WARPSYNC.COLLECTIVE R15, `(.L_x_190) ;  /* 0x000000000f0c7348 */ /* 0x020fea0003c00000 */
[----:B------:R-:W-:Y:S02]  /*8150*/  ELECT P6, UR62, PT ;  /* 0x00000000003e782f */ /* 0x000fe400038c0000 */
[----:B------:R-:W-:Y:S01]  /*8160*/  MOV R14, UR62 ;  /* 0x0000003e000e7c02 */ /* 0x000fe20008000f00 */
[----:B-----5:R-:W-:Y:S10]  /*8170*/  ENDCOLLECTIVE ;  /* 0x000000000000791b */ /* 0x020ff40003800000 */
.L_x_190:
[----:B------:R-:W-:Y:S05]  /*8180*/  BSYNC B1 ;  /* 0x0000000000017941 */ /* 0x000fea0003800000 */
.L_x_189:
[----:B------:R-:W-:Y:S05]  /*8190*/  BRA `(.L_x_191) ;  /* 0xffffffec00cc7947 */ /* 0x000fea000383ffff */
.L_x_170:
[----:B-1----:R1:W2:Y:S02]  /*81a0*/  SYNCS.PHASECHK.TRANS64.TRYWAIT P1, [R7+URZ+0x20], R4 ;  /* 0x00002004070075a7 */ /* 0x0022a4000802017f */
[----:B--2---:R-:W-:Y:S05]  /*81b0*/  @!P1 NANOSLEEP.SYNCS 0x989680 ;  /* 0x009896800000995d */ /* 0x004fea0003900000 */
[----:B------:R-:W2:Y:S02]  /*81c0*/  @!P1 SYNCS.PHASECHK.TRANS64 P1, [R7+URZ+0x20], R4 ;  /* 0x00002004070095a7 */ /* 0x000ea4000802007f */
[----:B--2---:R-:W-:Y:S05]  /*81d0*/  @!P1 BRA `(.L_x_170) ;  /* 0xfffffffc00f09947 */ /* 0x004fea000383ffff */
[----:B------:R-:W-:Y:S05]  /*81e0*/  BRA `(.L_x_192) ;  /* 0xfffffff000007947 */ /* 0x000fea000383ffff */
.L_x_179:
[----:B------:R-:W-:Y:S01]  /*81f0*/  BSSY B0, `(.L_x_193) ;  /* 0x0000006000007945 */ /* 0x000fe20003800000 */
[----:B------:R-:W-:-:S07]  /*8200*/  IMAD.MOV.U32 R15, RZ, RZ, -0x1 ;  /* 0xffffffffff0f7424 */ /* 0x000fce00078e00ff */
[----:B-----5:R-:W-:Y:S05]  /*8210*/  WARPSYNC.COLLECTIVE R15, `(.L_x_194) ;  /* 0x000000000f0c7348 */ /* 0x020fea0003c00000 */
[----:B------:R-:W-:Y:S02]  /*8220*/  ELECT P6, UR62, PT ;  /* 0x00000000003e782f */ /* 0x000fe400038c0000 */
[----:B------:R-:W-:Y:S01]  /*8230*/  MOV R14, UR62 ;  /* 0x0000003e000e7c02 */ /* 0x000fe20008000f00 */
[----:B-----5:R-:W-:Y:S10]  /*8240*/  ENDCOLLECTIVE ;  /* 0x000000000000791b */ /* 0x020ff40003800000 */
.L_x_194:
[----:B------:R-:W-:Y:S05]  /*8250*/  BSYNC B0 ;  /* 0x0000000000007941 */ /* 0x000fea0003800000 */
.L_x_193:
[----:B------:R-:W-:Y:S05]  /*8260*/  BRA `(.L_x_195) ;  /* 0xfffffff800a07947 */ /* 0x000fea000383ffff */
.L_x_183:
[----:B0-----:R0:W1:Y:S02]  /*8270*/  SYNCS.PHASECHK.TRANS64.TRYWAIT P0, [R7+URZ], R2 ;  /* 0x00000002070075a7 */ /* 0x001064000800017f */
[----:B-1----:R-:W-:Y:S05]  /*8280*/  @!P0 NANOSLEEP.SYNCS 0x989680 ;  /* 0x009896800000895d */ /* 0x002fea0003900000 */
[----:B------:R-:W1:Y:S02]  /*8290*/  @!P0 SYNCS.PHASECHK.TRANS64 P0, [R7+URZ], R2 ;  /* 0x00000002070085a7 */ /* 0x000e64000800007f */
[----:B-1----:R-:W-:Y:S05]  /*82a0*/  @!P0 BRA `(.L_x_183) ;  /* 0xfffffffc00f08947 */ /* 0x002fea000383ffff */
[----:B------:R-:W-:Y:S05]  /*82b0*/  BRA `(.L_x_196) ;  /* 0xfffffff800e47947 */ /* 0x000fea000383ffff */
.L_x_184:
[----:B0-----:R0:W1:Y:S02]  /*82c0*/  SYNCS.PHASECHK.TRANS64.TRYWAIT P0, [R9+URZ], R4 ;  /* 0x00000004090075a7 */ /* 0x001064000800017f */
[----:B-1----:R-:W-:Y:S05]  /*82d0*/  @!P0 NANOSLEEP.SYNCS 0x989680 ;  /* 0x009896800000895d */ /* 0x002fea0003900000 */
[----:B------:R-:W1:Y:S02]  /*82e0*/  @!P0 SYNCS.PHASECHK.TRANS64 P0, [R9+URZ], R4 ;  /* 0x00000004090085a7 */ /* 0x000e64000800007f */
[----:B-1----:R-:W-:Y:S05]  /*82f0*/  @!P0 BRA `(.L_x_184) ;  /* 0xfffffffc00f08947 */ /* 0x002fea000383ffff */
[----:B------:R-:W-:Y:S05]  /*8300*/  BRA `(.L_x_197) ;  /* 0xfffffff800f47947 */ /* 0x000fea000383ffff */
.L_x_185:
[----:B-1----:R1:W2:Y:S02]  /*8310*/  SYNCS.PHASECHK.TRANS64.TRYWAIT P0, [R6+URZ], R5 ;  /* 0x00000005060075a7 */ /* 0x0022a4000800017f */
[----:B--2---:R-:W-:Y:S05]  /*8320*/  @!P0 NANOSLEEP.SYNCS 0x989680 ;  /* 0x009896800000895d */ /* 0x004fea0003900000 */
[----:B------:R-:W2:Y:S02]  /*8330*/  @!P0 SYNCS.PHASECHK.TRANS64 P0, [R6+URZ], R5 ;  /* 0x00000005060085a7 */ /* 0x000ea4000800007f */
[----:B--2---:R-:W-:Y:S05]  /*8340*/  @!P0 BRA `(.L_x_185) ;  /* 0xfffffffc00f08947 */ /* 0x004fea000383ffff */
[----:B------:R-:W-:Y:S05]  /*8350*/  BRA `(.L_x_198) ;  /* 0xfffffff800fc7947 */ /* 0x000fea000383ffff */
.L_x_199:
[----:B------:R-:W-:-:S00]  /*8360*/  BRA `(.L_x_199) ;  /* 0xfffffffc00fc7947 */ /* 0x000fc0000383ffff */
[----:B------:R-:W-:-:S00]  /*8370*/  NOP ;  /* 0x0000000000007918 */ /* 0x000fc00000000000 */
        /* <DEDUP_REMOVED lines=8> */
.L_x_200:


//--------------------- .nv.global.init           --------------------------
	.section	.nv.global.init,"aw",@progbits
.nv.global.init:
	.type		$str$22,@object
	.size		$str$22,($str$23 - $str$22)
$str$22:
        /*0000*/ 	.byte	0x6b, 0x5f, 0x74, 0x69, 0x6c, 0x65, 0x5f, 0x63, 0x6f, 0x75, 0x6e, 0x74, 0x20, 0x3e, 0x3d, 0x20
        /*0010*/ 	.byte	0x31, 0x00
	.type		$str$23,@object
	.size		$str$23,(__unnamed_1 - $str$23)
$str$23:
        /*0012*/ 	.byte	0x2f, 0x74, 0x6d, 0x70, 0x2f, 0x63, 0x75, 0x74, 0x6c, 0x61, 0x73, 0x73, 0x5f, 0x73, 0x77, 0x65
        /*0022*/ 	.byte	0x65, 0x70, 0x5f, 0x73, 0x72, 0x63, 0x2f, 0x69, 0x6e, 0x63, 0x6c, 0x75, 0x64, 0x65, 0x2f, 0x63
        /*0032*/ 	.byte	0x75, 0x74, 0x6c, 0x61, 0x73, 0x73, 0x2f, 0x67, 0x65, 0x6d, 0x6d, 0x2f, 0x63, 0x6f, 0x6c, 0x6c
        /*0042*/ 	.byte	0x65, 0x63, 0x74, 0x69, 0x76, 0x65, 0x2f, 0x73, 0x6d, 0x39, 0x30, 0x5f, 0x6d, 0x6d, 0x61, 0x5f
        /*0052*/ 	.byte	0x74, 0x6d, 0x61, 0x5f, 0x67, 0x6d, 0x6d, 0x61, 0x5f, 0x73, 0x73, 0x5f, 0x77, 0x61, 0x72, 0x70
        /*0062*/ 	.byte	0x73, 0x70, 0x65, 0x63, 0x69, 0x61, 0x6c, 0x69, 0x7a, 0x65, 0x64, 0x2e, 0x68, 0x70, 0x70, 0x00
	.type		__unnamed_1,@object
	.size		__unnamed_1,(.L_0 - __unnamed_1)
__unnamed_1:
        /*0072*/ 	.byte	0x76, 0x6f, 0x69, 0x64, 0x20, 0x63, 0x75, 0x74, 0x6c, 0x61, 0x73, 0x73, 0x3a, 0x3a, 0x67, 0x65
        /* <DEDUP_REMOVED lines=180> */
        /*0bc2*/ 	.byte	0x3a, 0x3a, 0x69, 0x64, 0x65, 0x6e, 0x74, 0x69, 0x74, 0x79, 0x5d, 0x00
.L_0:


//--------------------- .nv.shared._ZN7cutlass13device_kernelINS_4gemm6kernel13GemmUniversalIN4cute5tupleIJiiiiEEENS1_10collective13CollectiveMmaINS1_34MainloopSm90TmaGmmaWarpSpecializedILi4ENS5_IJNS4_1CILi2EEENSA_ILi1EEESC_EEENS1_32KernelTmaWarpSpecializedPingpongEEENS5_IJNSA_ILi64EEENSA_ILi128EEESH_EEENS_10bfloat16_tENS5_IJlSC_lEEESJ_SK_NS4_8TiledMMAINS4_8MMA_AtomIJNS4_4SM904GMMA28MMA_64x128x16_F32BF16BF16_SSILNSO_5MajorE0ELSQ_0ELNSO_7ScaleInE1ELSR_1EEEEEENS4_6LayoutINS5_IJSC_SC_SC_EEENS5_IJNSA_ILi0EEESW_SW_EEEEENS5_IJNS4_10UnderscoreESZ_SZ_EEEEENS4_13SM90_TMA_LOADENS4_14ComposedLayoutINS4_7SwizzleILi3ELi4ELi3EEENS4_18smem_ptr_flag_bitsILi16EEENSU_INS5_IJNSA_ILi8EEESG_EEENS5_IJSG_SC_EEEEEEEvNS4_8identityENS4_23SM90_TMA_LOAD_MULTICASTES1C_vS1D_EENS_8epilogue10collective6detail29Sm90TmaWarpSpecializedAdapterINS1H_15DefaultEpilogueISJ_SK_SK_NS1G_6thread17LinearCombinationISJ_Li1EffLNS1L_9ScaleType4KindE0ELNS_15FloatRoundStyleE2ESJ_EENS1_15EpilogueDefaultEEEEEvvEEEEvNT_6ParamsE --------------------------
	.section	.nv.shared._ZN7cutlass13device_kernelINS_4gemm6kernel13GemmUniversalIN4cute5tupleIJiiiiEEENS1_10collective13CollectiveMmaINS1_34MainloopSm90TmaGmmaWarpSpecializedILi4ENS5_IJNS4_1CILi2EEENSA_ILi1EEESC_EEENS1_32KernelTmaWarpSpecializedPingpongEEENS5_IJNSA_ILi64EEENSA_ILi128EEESH_EEENS_10bfloat16_tENS5_IJlSC_lEEESJ_SK_NS4_8TiledMMAINS4_8MMA_AtomIJNS4_4SM904GMMA28MMA_64x128x16_F32BF16BF16_SSILNSO_5MajorE0ELSQ_0ELNSO_7ScaleInE1ELSR_1EEEEEENS4_6LayoutINS5_IJSC_SC_SC_EEENS5_IJNSA_ILi0EEESW_SW_EEEEENS5_IJNS4_10UnderscoreESZ_SZ_EEEEENS4_13SM90_TMA_LOADENS4_14ComposedLayoutINS4_7SwizzleILi3ELi4ELi3EEENS4_18smem_ptr_flag_bitsILi16EEENSU_INS5_IJNSA_ILi8EEESG_EEENS5_IJSG_SC_EEEEEEEvNS4_8identityENS4_23SM90_TMA_LOAD_MULTICASTES1C_vS1D_EENS_8epilogue10collective6detail29Sm90TmaWarpSpecializedAdapterINS1H_15DefaultEpilogueISJ_SK_SK_NS1G_6thread17LinearCombinationISJ_Li1EffLNS1L_9ScaleType4KindE0ELNS_15FloatRoundStyleE2ESJ_EENS1_15EpilogueDefaultEEEEEvvEEEEvNT_6ParamsE,"aw",@nobits
	.sectionflags	@""
	.align	16
	.zero		1024


//--------------------- .nv.shared.reserved.0     --------------------------
	.section	.nv.shared.reserved.0,"aw",@nobits
	.weak		__nv_reservedSMEM_offset_0_alias
	.size		__nv_reservedSMEM_offset_0_alias, 0, 0
	.other		__nv_reservedSMEM_offset_0_alias,@"STO_CUDA_RESERVED_SHARED STV_DEFAULT"
__nv_reservedSMEM_offset_0_alias:
	.zero		0


//--------------------- .nv.global                --------------------------
	.section	.nv.global,"aw",@nobits
.nv.global:
	.type		_ZN39_INTERNAL_57777d68_4_k_cu_0db758c1_38884cute1_E,@object
	.size		_ZN39_INTERNAL_57777d68_4_k_cu_0db758c1_38884cute1_E,(_ZN39_INTERNAL_57777d68_4_k_cu_0db758c1_38884cuda3std3__45__cpo6cbeginE - _ZN39_INTERNAL_57777d68_4_k_cu_0db758c1_38884cute1_E)
_ZN39_INTERNAL_57777d68_4_k_cu_0db758c1_38884cute1_E:
	.zero		1
	.type		_ZN39_INTERNAL_57777d68_4_k_cu_0db758c1_38884cuda3std3__45__cpo6cbeginE,@object
	.size		_ZN39_INTERNAL_57777d68_4_k_cu_0db758c1_38884cuda3std3__45__cpo6cbeginE,(_ZN39_INTERNAL_57777d68_4_k_cu_0db758c1_38884cuda3std3__48in_placeE - _ZN39_INTERNAL_57777d68_4_k_cu_0db758c1_38884cuda3std3__45__cpo6cbeginE)
_ZN39_INTERNAL_57777d68_4_k_cu_0db758c1_38884cuda3std3__45__cpo6cbeginE:
	.zero		1
	.type		_ZN39_INTERNAL_57777d68_4_k_cu_0db758c1_38884cuda3std3__48in_placeE,@object
	.size		_ZN39_INTERNAL_57777d68_4_k_cu_0db758c1_38884cuda3std3__48in_placeE,(_ZN39_INTERNAL_57777d68_4_k_cu_0db758c1_38884cuda3std6ranges3__45__cpo9iter_moveE - _ZN39_INTERNAL_57777d68_4_k_cu_0db758c1_38884cuda3std3__48in_placeE)
_ZN39_INTERNAL_57777d68_4_k_cu_0db758c1_38884cuda3std3__48in_placeE:
	.zero		1
	.type		_ZN39_INTERNAL_57777d68_4_k_cu_0db758c1_38884cuda3std6ranges3__45__cpo9iter_moveE,@object
	.size		_ZN39_INTERNAL_57777d68_4_k_cu_0db758c1_38884cuda3std6ranges3__45__cpo9iter_moveE,(_ZN39_INTERNAL_57777d68_4_k_cu_0db758c1_38884cuda3std3__45__cpo5beginE - _ZN39_INTERNAL_57777d68_4_k_cu_0db758c1_38884cuda3std6ranges3__45__cpo9iter_moveE)
_ZN39_INTERNAL_57777d68_4_k_cu_0db758c1_38884cuda3std6ranges3__45__cpo9iter_moveE:
	.zero		1
	.type		_ZN39_INTERNAL_57777d68_4_k_cu_0db758c1_38884cuda3std3__45__cpo5beginE,@object
	.size		_ZN39_INTERNAL_57777d68_4_k_cu_0db758c1_38884cuda3std3__45__cpo5beginE,(_ZN39_INTERNAL_57777d68_4_k_cu_0db758c1_38884cuda3std3__441_GLOBAL__N__57777d68_4_k_cu_0db758c1_38886ignoreE - _ZN39_INTERNAL_57777d68_4_k_cu_0db758c1_38884cuda3std3__45__cpo5beginE)
_ZN39_INTERNAL_57777d68_4_k_cu_0db758c1_38884cuda3std3__45__cpo5beginE:
	.zero		1
	.type		_ZN39_INTERNAL_57777d68_4_k_cu_0db758c1_38884cuda3std3__441_GLOBAL__N__57777d68_4_k_cu_0db758c1_38886ignoreE,@object
	.size		_ZN39_INTERNAL_57777d68_4_k_cu_0db758c1_38884cuda3std3__441_GLOBAL__N__57777d68_4_k_cu_0db758c1_38886ignoreE,(_ZN39_INTERNAL_57777d68_4_k_cu_0db758c1_38884cute7productE - _ZN39_INTERNAL_57777d68_4_k_cu_0db758c1_38884cuda3std3__441_GLOBAL__N__57777d68_4_k_cu_0db758c1_38886ignoreE)
_ZN39_INTERNAL_57777d68_4_k_cu_0db758c1_38884cuda3std3__441_GLOBAL__N__57777d68_4_k_cu_0db758c1_38886ignoreE:
	.zero		1
	.type		_ZN39_INTERNAL_57777d68_4_k_cu_0db758c1_38884cute7productE,@object
	.size		_ZN39_INTERNAL_57777d68_4_k_cu_0db758c1_38884cute7productE,(_ZN39_INTERNAL_57777d68_4_k_cu_0db758c1_38884cuda3std3__45__cpo3endE - _ZN39_INTERNAL_57777d68_4_k_cu_0db758c1_38884cute7productE)
_ZN39_INTERNAL_57777d68_4_k_cu_0db758c1_38884cute7productE:
	.zero		1
	.type		_ZN39_INTERNAL_57777d68_4_k_cu_0db758c1_38884cuda3std3__45__cpo3endE,@object
	.size		_ZN39_INTERNAL_57777d68_4_k_cu_0db758c1_38884cuda3std3__45__cpo3endE,(_ZN39_INTERNAL_57777d68_4_k_cu_0db758c1_38884cuda3std3__419piecewise_constructE - _ZN39_INTERNAL_57777d68_4_k_cu_0db758c1_38884cuda3std3__45__cpo3endE)
_ZN39_INTERNAL_57777d68_4_k_cu_0db758c1_38884cuda3std3__45__cpo3endE:
	.zero		1
	.type		_ZN39_INTERNAL_57777d68_4_k_cu_0db758c1_38884cuda3std3__419piecewise_constructE,@object
	.size		_ZN39_INTERNAL_57777d68_4_k_cu_0db758c1_38884cuda3std3__419piecewise_constructE,(_ZN39_INTERNAL_57777d68_4_k_cu_0db758c1_38884cuda3std3__45__cpo4cendE - _ZN39_INTERNAL_57777d68_4_k_cu_0db758c1_38884cuda3std3__419piecewise_constructE)
_ZN39_INTERNAL_57777d68_4_k_cu_0db758c1_38884cuda3std3__419piecewise_constructE:
	.zero		1
	.type		_ZN39_INTERNAL_57777d68_4_k_cu_0db758c1_38884cuda3std3__45__cpo4cendE,@object
	.size		_ZN39_INTERNAL_57777d68_4_k_cu_0db758c1_38884cuda3std3__45__cpo4cendE,(_ZN39_INTERNAL_57777d68_4_k_cu_0db758c1_38884cuda3std6ranges3__45__cpo4swapE - _ZN39_INTERNAL_57777d68_4_k_cu_0db758c1_38884cuda3std3__45__cpo4cendE)
_ZN39_INTERNAL_57777d68_4_k_cu_0db758c1_38884cuda3std3__45__cpo4cendE:
	.zero		1
	.type		_ZN39_INTERNAL_57777d68_4_k_cu_0db758c1_38884cuda3std6ranges3__45__cpo4swapE,@object
	.size		_ZN39_INTERNAL_57777d68_4_k_cu_0db758c1_38884cuda3std6ranges3__45__cpo4swapE,(.L_8 - _ZN39_INTERNAL_57777d68_4_k_cu_0db758c1_38884cuda3std6ranges3__45__cpo4swapE)
_ZN39_INTERNAL_57777d68_4_k_cu_0db758c1_38884cuda3std6ranges3__45__cpo4swapE:
	.zero		1
.L_8:


//--------------------- .nv.constant0._ZN7cutlass13device_kernelINS_4gemm6kernel13GemmUniversalIN4cute5tupleIJiiiiEEENS1_10collective13CollectiveMmaINS1_34MainloopSm90TmaGmmaWarpSpecializedILi4ENS5_IJNS4_1CILi2EEENSA_ILi1EEESC_EEENS1_32KernelTmaWarpSpecializedPingpongEEENS5_IJNSA_ILi64EEENSA_ILi128EEESH_EEENS_10bfloat16_tENS5_IJlSC_lEEESJ_SK_NS4_8TiledMMAINS4_8MMA_AtomIJNS4_4SM904GMMA28MMA_64x128x16_F32BF16BF16_SSILNSO_5MajorE0ELSQ_0ELNSO_7ScaleInE1ELSR_1EEEEEENS4_6LayoutINS5_IJSC_SC_SC_EEENS5_IJNSA_ILi0EEESW_SW_EEEEENS5_IJNS4_10UnderscoreESZ_SZ_EEEEENS4_13SM90_TMA_LOADENS4_14ComposedLayoutINS4_7SwizzleILi3ELi4ELi3EEENS4_18smem_ptr_flag_bitsILi16EEENSU_INS5_IJNSA_ILi8EEESG_EEENS5_IJSG_SC_EEEEEEEvNS4_8identityENS4_23SM90_TMA_LOAD_MULTICASTES1C_vS1D_EENS_8epilogue10collective6detail29Sm90TmaWarpSpecializedAdapterINS1H_15DefaultEpilogueISJ_SK_SK_NS1G_6thread17LinearCombinationISJ_Li1EffLNS1L_9ScaleType4KindE0ELNS_15FloatRoundStyleE2ESJ_EENS1_15EpilogueDefaultEEEEEvvEEEEvNT_6ParamsE --------------------------
	.section	.nv.constant0._ZN7cutlass13device_kernelINS_4gemm6kernel13GemmUniversalIN4cute5tupleIJiiiiEEENS1_10collective13CollectiveMmaINS1_34MainloopSm90TmaGmmaWarpSpecializedILi4ENS5_IJNS4_1CILi2EEENSA_ILi1EEESC_EEENS1_32KernelTmaWarpSpecializedPingpongEEENS5_IJNSA_ILi64EEENSA_ILi128EEESH_EEENS_10bfloat16_tENS5_IJlSC_lEEESJ_SK_NS4_8TiledMMAINS4_8MMA_AtomIJNS4_4SM904GMMA28MMA_64x128x16_F32BF16BF16_SSILNSO_5MajorE0ELSQ_0ELNSO_7ScaleInE1ELSR_1EEEEEENS4_6LayoutINS5_IJSC_SC_SC_EEENS5_IJNSA_ILi0EEESW_SW_EEEEENS5_IJNS4_10UnderscoreESZ_SZ_EEEEENS4_13SM90_TMA_LOADENS4_14ComposedLayoutINS4_7SwizzleILi3ELi4ELi3EEENS4_18smem_ptr_flag_bitsILi16EEENSU_INS5_IJNSA_ILi8EEESG_EEENS5_IJSG_SC_EEEEEEEvNS4_8identityENS4_23SM90_TMA_LOAD_MULTICASTES1C_vS1D_EENS_8epilogue10collective6detail29Sm90TmaWarpSpecializedAdapterINS1H_15DefaultEpilogueISJ_SK_SK_NS1G_6thread17LinearCombinationISJ_Li1EffLNS1L_9ScaleType4KindE0ELNS_15FloatRoundStyleE2ESJ_EENS1_15EpilogueDefaultEEEEEvvEEEEvNT_6ParamsE,"a",@progbits
	.sectionflags	@""
	.align	4
.nv.constant0._ZN7cutlass13device_kernelINS_4gemm6kernel13GemmUniversalIN4cute5tupleIJiiiiEEENS1_10collective13CollectiveMmaINS1_34MainloopSm90TmaGmmaWarpSpecializedILi4ENS5_IJNS4_1CILi2EEENSA_ILi1EEESC_EEENS1_32KernelTmaWarpSpecializedPingpongEEENS5_IJNSA_ILi64EEENSA_ILi128EEESH_EEENS_10bfloat16_tENS5_IJlSC_lEEESJ_SK_NS4_8TiledMMAINS4_8MMA_AtomIJNS4_4SM904GMMA28MMA_64x128x16_F32BF16BF16_SSILNSO_5MajorE0ELSQ_0ELNSO_7ScaleInE1ELSR_1EEEEEENS4_6LayoutINS5_IJSC_SC_SC_EEENS5_IJNSA_ILi0EEESW_SW_EEEEENS5_IJNS4_10UnderscoreESZ_SZ_EEEEENS4_13SM90_TMA_LOADENS4_14ComposedLayoutINS4_7SwizzleILi3ELi4ELi3EEENS4_18smem_ptr_flag_bitsILi16EEENSU_INS5_IJNSA_ILi8EEESG_EEENS5_IJSG_SC_EEEEEEEvNS4_8identityENS4_23SM90_TMA_LOAD_MULTICASTES1C_vS1D_EENS_8epilogue10collective6detail29Sm90TmaWarpSpecializedAdapterINS1H_15DefaultEpilogueISJ_SK_SK_NS1G_6thread17LinearCombinationISJ_Li1EffLNS1L_9ScaleType4KindE0ELNS_15FloatRoundStyleE2ESJ_EENS1_15EpilogueDefaultEEEEEvvEEEEvNT_6ParamsE:
	.zero		1664


//--------------------- SYMBOLS --------------------------

	.type		.nv.reservedSmem.offset0,@object
	.size		.nv.reservedSmem.offset0,0x4
	.type		__assertfail,@function
